// auto-generated by cutlass_sweep.conv — config: {"arch": "sm_90", "cluster_m": 1, "cluster_n": 1, "conv_kind": "dgrad", "dtype": "fp16", "ndim": 3, "tile_k": 32, "tile_m": 64, "tile_n": 128}
#include "cutlass/cutlass.h"
#include "cute/tensor.hpp"
#include "cutlass/kernel_hardware_info.hpp"
#include "cutlass/conv/convolution.h"
#include "cutlass/conv/dispatch_policy.hpp"
#include "cutlass/conv/collective/collective_builder.hpp"
#include "cutlass/conv/kernel/conv_universal.hpp"
#include "cutlass/conv/device/conv_universal_adapter.hpp"
#include "cutlass/epilogue/collective/collective_builder.hpp"

using namespace cute;
using Elem = cutlass::half_t;
using Acc  = float;
using LayoutAB = cutlass::layout::TensorNDHWC;
using LayoutC  = cutlass::layout::TensorNDHWC;
constexpr auto ConvOp = cutlass::conv::Operator::kDgrad;
using TileShape    = Shape<_64, _128, Shape<_32>>;
using ClusterShape = Shape<_1, _1, _1>;

using CollectiveEpilogue = typename cutlass::epilogue::collective::CollectiveBuilder<
    cutlass::arch::Sm90, cutlass::arch::OpClassTensorOp,
    TileShape, ClusterShape,
    cutlass::epilogue::collective::EpilogueTileAuto,
    Acc, Acc,
    Elem, LayoutC, 128 / cutlass::sizeof_bits<Elem>::value,
    Elem, LayoutC, 128 / cutlass::sizeof_bits<Elem>::value,
    cutlass::epilogue::collective::EpilogueScheduleAuto
  >::CollectiveOp;

using CollectiveMainloop = typename cutlass::conv::collective::CollectiveBuilder<
    cutlass::arch::Sm90, cutlass::arch::OpClassTensorOp, ConvOp,
    Elem, LayoutAB, 128 / cutlass::sizeof_bits<Elem>::value,
    Elem, LayoutAB, 128 / cutlass::sizeof_bits<Elem>::value,
    Acc,
    TileShape, ClusterShape,
    cutlass::conv::collective::StageCountAutoCarveout<
        static_cast<int>(sizeof(typename CollectiveEpilogue::SharedStorage))>,
    cutlass::conv::collective::KernelScheduleAuto
  >::CollectiveOp;

using ProblemShape = cutlass::conv::ConvProblemShape<
    ConvOp, CollectiveMainloop::DispatchPolicy::NumSpatialDimensions>;
using ConvKernel = cutlass::conv::kernel::ConvUniversal<
    ProblemShape, CollectiveMainloop, CollectiveEpilogue>;
using Conv = cutlass::conv::device::ConvUniversalAdapter<ConvKernel>;

auto* _anchor = &cutlass::device_kernel<ConvKernel>;


// ===== COMPILED SASS (sm_90a) =====

	.target	sm_90a

	.elftype	@"ET_EXEC"


//--------------------- .note.nv.tkinfo           --------------------------
	.section	.note.nv.tkinfo,"",@"SHT_NOTE"
	.sectionflags	@"SHF_NOTE_NV_TKINFO"
	.tkinfo
        /*0018*/ 	.word	0x00000002
        /*0030*/ 	.string	""
        /*0030*/ 	.string	"ptxas"
        /*0030*/ 	.string	"Cuda compilation tools, release 13.0, V13.0.88"
        /*0030*/ 	.string	"Build cuda_13.0.r13.0/compiler.36424714_0"
        /*0030*/ 	.string	"-arch sm_90a -m 64 "



//--------------------- .note.nv.cuinfo           --------------------------
	.section	.note.nv.cuinfo,"",@"SHT_NOTE"
	.sectionflags	@"SHF_NOTE_NV_CUINFO"
        /*0018*/ 	.short	0x0002
        /*001a*/ 	.short	0x005a
        /*001c*/ 	.short	0x0082
	.zero		2


//--------------------- .nv.info                  --------------------------
	.section	.nv.info,"",@"SHT_CUDA_INFO"
	.align	4


	//----- nvinfo : EIATTR_REGCOUNT
	.align		4
        /*0000*/ 	.byte	0x04, 0x2f
        /*0002*/ 	.short	(.L_12 - .L_11)
	.align		4
.L_11:
        /*0004*/ 	.word	index@(_ZN7cutlass13device_kernelINS_4conv6kernel13ConvUniversalINS1_16ConvProblemShapeILNS1_8OperatorE1ELi3EEENS1_10collective14CollectiveConvINS1_46MainloopSm90TmaGmmaWarpSpecializedImplicitGemmILS5_1ELi18ELi3EN4cute5tupleIJNSA_1CILi1EEESD_SD_EEENS1_36KernelImplicitTmaWarpSpecializedSm90ELi1EEENSB_IJNSC_ILi64EEENSC_ILi128EEENSB_IJNSC_ILi32EEEEEEEEENS_6half_tESM_NSA_8TiledMMAINSA_8MMA_AtomIJNSA_4SM904GMMA26MMA_64x128x16_F32F16F16_SSILNSQ_5MajorE0ELSS_1ELNSQ_7ScaleInE1ELST_1EEEEEENSA_6LayoutISE_NSB_IJNSC_ILi0EEESX_SX_EEEEENSB_IJNSA_10UnderscoreES10_S10_EEEEENS7_6detail26Sm90ImplicitGemmTileTraitsINSA_20SM90_TMA_LOAD_IM2COLENSA_14ComposedLayoutINSA_7SwizzleILi2ELi4ELi3EEENSA_18smem_ptr_flag_bitsILi16EEENSW_INSB_IJNSB_IJNSC_ILi8EEES1B_EEENSB_IJSJ_SD_EEENSB_IJSD_NSC_ILi18EEEEEEEEENSB_IJNSB_IJSJ_NSC_ILi256EEEEEENSB_IJSD_SX_EEENSB_IJSX_NSC_ILi2048EEEEEEEEEEEEEvEENS14_INSA_13SM90_TMA_LOADENS16_INS17_ILi3ELi4ELi3EEES1A_NSW_INSB_IJNSB_IJSH_NSC_ILi2EEEEEENSB_IJS1B_NSC_ILi4EEEEEES1F_EEENSB_IJNSB_IJSD_S1K_EEENSB_IJSH_NSC_ILi512EEEEEENSB_IJSX_NSC_ILi4096EEEEEEEEEEEEEvEEEENS_8epilogue10collective6detail29Sm90TmaWarpSpecializedAdapterINS28_15DefaultEpilogueISM_NSB_IJNSB_IJllllEEESD_SX_EEES2D_NS27_6thread17LinearCombinationISM_Li1EffLNS2E_9ScaleType4KindE0ELNS_15FloatRoundStyleE2ESM_EENS_4gemm15EpilogueDefaultEEEEEvvEEEEvNT_6ParamsE)
        /*0008*/ 	.word	0x0000005a


	//----- nvinfo : EIATTR_FRAME_SIZE
	.align		4
.L_12:
        /*000c*/ 	.byte	0x04, 0x11
        /*000e*/ 	.short	(.L_14 - .L_13)
	.align		4
.L_13:
        /*0010*/ 	.word	index@(_ZN7cutlass13device_kernelINS_4conv6kernel13ConvUniversalINS1_16ConvProblemShapeILNS1_8OperatorE1ELi3EEENS1_10collective14CollectiveConvINS1_46MainloopSm90TmaGmmaWarpSpecializedImplicitGemmILS5_1ELi18ELi3EN4cute5tupleIJNSA_1CILi1EEESD_SD_EEENS1_36KernelImplicitTmaWarpSpecializedSm90ELi1EEENSB_IJNSC_ILi64EEENSC_ILi128EEENSB_IJNSC_ILi32EEEEEEEEENS_6half_tESM_NSA_8TiledMMAINSA_8MMA_AtomIJNSA_4SM904GMMA26MMA_64x128x16_F32F16F16_SSILNSQ_5MajorE0ELSS_1ELNSQ_7ScaleInE1ELST_1EEEEEENSA_6LayoutISE_NSB_IJNSC_ILi0EEESX_SX_EEEEENSB_IJNSA_10UnderscoreES10_S10_EEEEENS7_6detail26Sm90ImplicitGemmTileTraitsINSA_20SM90_TMA_LOAD_IM2COLENSA_14ComposedLayoutINSA_7SwizzleILi2ELi4ELi3EEENSA_18smem_ptr_flag_bitsILi16EEENSW_INSB_IJNSB_IJNSC_ILi8EEES1B_EEENSB_IJSJ_SD_EEENSB_IJSD_NSC_ILi18EEEEEEEEENSB_IJNSB_IJSJ_NSC_ILi256EEEEEENSB_IJSD_SX_EEENSB_IJSX_NSC_ILi2048EEEEEEEEEEEEEvEENS14_INSA_13SM90_TMA_LOADENS16_INS17_ILi3ELi4ELi3EEES1A_NSW_INSB_IJNSB_IJSH_NSC_ILi2EEEEEENSB_IJS1B_NSC_ILi4EEEEEES1F_EEENSB_IJNSB_IJSD_S1K_EEENSB_IJSH_NSC_ILi512EEEEEENSB_IJSX_NSC_ILi4096EEEEEEEEEEEEEvEEEENS_8epilogue10collective6detail29Sm90TmaWarpSpecializedAdapterINS28_15DefaultEpilogueISM_NSB_IJNSB_IJllllEEESD_SX_EEES2D_NS27_6thread17LinearCombinationISM_Li1EffLNS2E_9ScaleType4KindE0ELNS_15FloatRoundStyleE2ESM_EENS_4gemm15EpilogueDefaultEEEEEvvEEEEvNT_6ParamsE)
        /*0014*/ 	.word	0x00000000


	//----- nvinfo : EIATTR_MIN_STACK_SIZE
	.align		4
.L_14:
        /*0018*/ 	.byte	0x04, 0x12
        /*001a*/ 	.short	(.L_16 - .L_15)
	.align		4
.L_15:
        /*001c*/ 	.word	index@(_ZN7cutlass13device_kernelINS_4conv6kernel13ConvUniversalINS1_16ConvProblemShapeILNS1_8OperatorE1ELi3EEENS1_10collective14CollectiveConvINS1_46MainloopSm90TmaGmmaWarpSpecializedImplicitGemmILS5_1ELi18ELi3EN4cute5tupleIJNSA_1CILi1EEESD_SD_EEENS1_36KernelImplicitTmaWarpSpecializedSm90ELi1EEENSB_IJNSC_ILi64EEENSC_ILi128EEENSB_IJNSC_ILi32EEEEEEEEENS_6half_tESM_NSA_8TiledMMAINSA_8MMA_AtomIJNSA_4SM904GMMA26MMA_64x128x16_F32F16F16_SSILNSQ_5MajorE0ELSS_1ELNSQ_7ScaleInE1ELST_1EEEEEENSA_6LayoutISE_NSB_IJNSC_ILi0EEESX_SX_EEEEENSB_IJNSA_10UnderscoreES10_S10_EEEEENS7_6detail26Sm90ImplicitGemmTileTraitsINSA_20SM90_TMA_LOAD_IM2COLENSA_14ComposedLayoutINSA_7SwizzleILi2ELi4ELi3EEENSA_18smem_ptr_flag_bitsILi16EEENSW_INSB_IJNSB_IJNSC_ILi8EEES1B_EEENSB_IJSJ_SD_EEENSB_IJSD_NSC_ILi18EEEEEEEEENSB_IJNSB_IJSJ_NSC_ILi256EEEEEENSB_IJSD_SX_EEENSB_IJSX_NSC_ILi2048EEEEEEEEEEEEEvEENS14_INSA_13SM90_TMA_LOADENS16_INS17_ILi3ELi4ELi3EEES1A_NSW_INSB_IJNSB_IJSH_NSC_ILi2EEEEEENSB_IJS1B_NSC_ILi4EEEEEES1F_EEENSB_IJNSB_IJSD_S1K_EEENSB_IJSH_NSC_ILi512EEEEEENSB_IJSX_NSC_ILi4096EEEEEEEEEEEEEvEEEENS_8epilogue10collective6detail29Sm90TmaWarpSpecializedAdapterINS28_15DefaultEpilogueISM_NSB_IJNSB_IJllllEEESD_SX_EEES2D_NS27_6thread17LinearCombinationISM_Li1EffLNS2E_9ScaleType4KindE0ELNS_15FloatRoundStyleE2ESM_EENS_4gemm15EpilogueDefaultEEEEEvvEEEEvNT_6ParamsE)
        /*0020*/ 	.word	0x00000000
.L_16:


//--------------------- .nv.compat                --------------------------
	.section	.nv.compat,"",@"SHT_CUDA_COMPAT_INFO"
	.align	4
        /*0000*/ 	.byte	0x02, 0x09, 0x01, 0x00, 0x02, 0x02, 0x04, 0x00, 0x02, 0x05, 0x05, 0x00, 0x03, 0x07, 0x01, 0x01
        /*0010*/ 	.byte	0x02, 0x03, 0x01, 0x00, 0x02, 0x06, 0x01, 0x00, 0x04, 0x0b, 0x08, 0x00, 0x00, 0x00, 0x00, 0x00
        /*0020*/ 	.byte	0x00, 0x00, 0x00, 0x00


//--------------------- .nv.info._ZN7cutlass13device_kernelINS_4conv6kernel13ConvUniversalINS1_16ConvProblemShapeILNS1_8OperatorE1ELi3EEENS1_10collective14CollectiveConvINS1_46MainloopSm90TmaGmmaWarpSpecializedImplicitGemmILS5_1ELi18ELi3EN4cute5tupleIJNSA_1CILi1EEESD_SD_EEENS1_36KernelImplicitTmaWarpSpecializedSm90ELi1EEENSB_IJNSC_ILi64EEENSC_ILi128EEENSB_IJNSC_ILi32EEEEEEEEENS_6half_tESM_NSA_8TiledMMAINSA_8MMA_AtomIJNSA_4SM904GMMA26MMA_64x128x16_F32F16F16_SSILNSQ_5MajorE0ELSS_1ELNSQ_7ScaleInE1ELST_1EEEEEENSA_6LayoutISE_NSB_IJNSC_ILi0EEESX_SX_EEEEENSB_IJNSA_10UnderscoreES10_S10_EEEEENS7_6detail26Sm90ImplicitGemmTileTraitsINSA_20SM90_TMA_LOAD_IM2COLENSA_14ComposedLayoutINSA_7SwizzleILi2ELi4ELi3EEENSA_18smem_ptr_flag_bitsILi16EEENSW_INSB_IJNSB_IJNSC_ILi8EEES1B_EEENSB_IJSJ_SD_EEENSB_IJSD_NSC_ILi18EEEEEEEEENSB_IJNSB_IJSJ_NSC_ILi256EEEEEENSB_IJSD_SX_EEENSB_IJSX_NSC_ILi2048EEEEEEEEEEEEEvEENS14_INSA_13SM90_TMA_LOADENS16_INS17_ILi3ELi4ELi3EEES1A_NSW_INSB_IJNSB_IJSH_NSC_ILi2EEEEEENSB_IJS1B_NSC_ILi4EEEEEES1F_EEENSB_IJNSB_IJSD_S1K_EEENSB_IJSH_NSC_ILi512EEEEEENSB_IJSX_NSC_ILi4096EEEEEEEEEEEEEvEEEENS_8epilogue10collective6detail29Sm90TmaWarpSpecializedAdapterINS28_15DefaultEpilogueISM_NSB_IJNSB_IJllllEEESD_SX_EEES2D_NS27_6thread17LinearCombinationISM_Li1EffLNS2E_9ScaleType4KindE0ELNS_15FloatRoundStyleE2ESM_EENS_4gemm15EpilogueDefaultEEEEEvvEEEEvNT_6ParamsE --------------------------
	.section	.nv.info._ZN7cutlass13device_kernelINS_4conv6kernel13ConvUniversalINS1_16ConvProblemShapeILNS1_8OperatorE1ELi3EEENS1_10collective14CollectiveConvINS1_46MainloopSm90TmaGmmaWarpSpecializedImplicitGemmILS5_1ELi18ELi3EN4cute5tupleIJNSA_1CILi1EEESD_SD_EEENS1_36KernelImplicitTmaWarpSpecializedSm90ELi1EEENSB_IJNSC_ILi64EEENSC_ILi128EEENSB_IJNSC_ILi32EEEEEEEEENS_6half_tESM_NSA_8TiledMMAINSA_8MMA_AtomIJNSA_4SM904GMMA26MMA_64x128x16_F32F16F16_SSILNSQ_5MajorE0ELSS_1ELNSQ_7ScaleInE1ELST_1EEEEEENSA_6LayoutISE_NSB_IJNSC_ILi0EEESX_SX_EEEEENSB_IJNSA_10UnderscoreES10_S10_EEEEENS7_6detail26Sm90ImplicitGemmTileTraitsINSA_20SM90_TMA_LOAD_IM2COLENSA_14ComposedLayoutINSA_7SwizzleILi2ELi4ELi3EEENSA_18smem_ptr_flag_bitsILi16EEENSW_INSB_IJNSB_IJNSC_ILi8EEES1B_EEENSB_IJSJ_SD_EEENSB_IJSD_NSC_ILi18EEEEEEEEENSB_IJNSB_IJSJ_NSC_ILi256EEEEEENSB_IJSD_SX_EEENSB_IJSX_NSC_ILi2048EEEEEEEEEEEEEvEENS14_INSA_13SM90_TMA_LOADENS16_INS17_ILi3ELi4ELi3EEES1A_NSW_INSB_IJNSB_IJSH_NSC_ILi2EEEEEENSB_IJS1B_NSC_ILi4EEEEEES1F_EEENSB_IJNSB_IJSD_S1K_EEENSB_IJSH_NSC_ILi512EEEEEENSB_IJSX_NSC_ILi4096EEEEEEEEEEEEEvEEEENS_8epilogue10collective6detail29Sm90TmaWarpSpecializedAdapterINS28_15DefaultEpilogueISM_NSB_IJNSB_IJllllEEESD_SX_EEES2D_NS27_6thread17LinearCombinationISM_Li1EffLNS2E_9ScaleType4KindE0ELNS_15FloatRoundStyleE2ESM_EENS_4gemm15EpilogueDefaultEEEEEvvEEEEvNT_6ParamsE,"",@"SHT_CUDA_INFO"
	.sectionflags	@""
	.align	4


	//----- nvinfo : EIATTR_CUDA_API_VERSION
	.align		4
        /*0000*/ 	.byte	0x04, 0x37
        /*0002*/ 	.short	(.L_18 - .L_17)
.L_17:
        /*0004*/ 	.word	0x00000082


	//----- nvinfo : EIATTR_KPARAM_INFO
	.align		4
.L_18:
        /*0008*/ 	.byte	0x04, 0x17
        /*000a*/ 	.short	(.L_20 - .L_19)
.L_19:
        /*000c*/ 	.word	0x00000000
        /*0010*/ 	.short	0x0000
        /*0012*/ 	.short	0x0070
        /*0014*/ 	.byte	0x00, 0xf0, 0x01, 0x10


	//----- nvinfo : EIATTR_SPARSE_MMA_MASK
	.align		4
.L_20:
        /*0018*/ 	.byte	0x03, 0x50
        /*001a*/ 	.short	0x0000


	//----- nvinfo : EIATTR_MAXREG_COUNT
	.align		4
        /*001c*/ 	.byte	0x03, 0x1b
        /*001e*/ 	.short	0x00ff


	//----- nvinfo : EIATTR_NUM_BARRIERS
	.align		4
        /*0020*/ 	.byte	0x02, 0x4c
        /*0022*/ 	.byte	0x01
	.zero		1


	//----- nvinfo : EIATTR_MERCURY_ISA_VERSION
	.align		4
        /*0024*/ 	.byte	0x03, 0x5f
        /*0026*/ 	.short	0x0101


	//----- nvinfo : EIATTR_COOP_GROUP_MASK_REGIDS
	.align		4
        /*0028*/ 	.byte	0x04, 0x29
        /*002a*/ 	.short	(.L_22 - .L_21)


	//   ....[0]....
.L_21:
        /*002c*/ 	.word	0xffffffff


	//   ....[1]....
        /*0030*/ 	.word	0xffffffff


	//   ....[2]....
        /*0034*/ 	.word	0xffffffff


	//----- nvinfo : EIATTR_COOP_GROUP_INSTR_OFFSETS
	.align		4
.L_22:
        /*0038*/ 	.byte	0x04, 0x28
        /*003a*/ 	.short	(.L_24 - .L_23)


	//   ....[0]....
.L_23:
        /*003c*/ 	.word	0x00000060


	//   ....[1]....
        /*0040*/ 	.word	0x00000070


	//   ....[2]....
        /*0044*/ 	.word	0x00000130


	//----- nvinfo : EIATTR_MBARRIER_INSTR_OFFSETS
	.align		4
.L_24:
        /*0048*/ 	.byte	0x04, 0x39
        /*004a*/ 	.short	(.L_26 - .L_25)


	//   ....[0]....
.L_25:
        /*004c*/ 	.word	0x00000270
        /*0050*/ 	.word	0x000000ff
        /*0054*/ 	.word	0x00036000
        /*0058*/ 	.short	0x0100
        /*005a*/ 	.byte	0x08
	.zero		1


	//   ....[1]....
        /*005c*/ 	.word	0x00000280
        /*0060*/ 	.word	0x000000ff
        /*0064*/ 	.word	0x00036090
        /*0068*/ 	.short	0x0100
        /*006a*/ 	.byte	0x08
	.zero		1


	//   ....[2]....
        /*006c*/ 	.word	0x00000290
        /*0070*/ 	.word	0x000000ff
        /*0074*/ 	.word	0x00036008
        /*0078*/ 	.short	0x0100
        /*007a*/ 	.byte	0x08
	.zero		1


	//   ....[3]....
        /*007c*/ 	.word	0x000002a0
        /*0080*/ 	.word	0x000000ff
        /*0084*/ 	.word	0x00036098
        /*0088*/ 	.short	0x0100
        /*008a*/ 	.byte	0x08
	.zero		1


	//   ....[4]....
        /*008c*/ 	.word	0x000002b0
        /*0090*/ 	.word	0x000000ff
        /*0094*/ 	.word	0x00036010
        /*0098*/ 	.short	0x0100
        /*009a*/ 	.byte	0x08
	.zero		1


	//   ....[5]....
        /*009c*/ 	.word	0x000002c0
        /*00a0*/ 	.word	0x000000ff
        /*00a4*/ 	.word	0x000360a0
        /*00a8*/ 	.short	0x0100
        /*00aa*/ 	.byte	0x08
	.zero		1


	//   ....[6]....
        /*00ac*/ 	.word	0x000002d0
        /*00b0*/ 	.word	0x000000ff
        /*00b4*/ 	.word	0x00036018
        /*00b8*/ 	.short	0x0100
        /*00ba*/ 	.byte	0x08
	.zero		1


	//   ....[7]....
        /*00bc*/ 	.word	0x000002e0
        /*00c0*/ 	.word	0x000000ff
        /*00c4*/ 	.word	0x000360a8
        /*00c8*/ 	.short	0x0100
        /*00ca*/ 	.byte	0x08
	.zero		1


	//   ....[8]....
        /*00cc*/ 	.word	0x000002f0
        /*00d0*/ 	.word	0x000000ff
        /*00d4*/ 	.word	0x00036020
        /*00d8*/ 	.short	0x0100
        /*00da*/ 	.byte	0x08
	.zero		1


	//   ....[9]....
        /*00dc*/ 	.word	0x00000300
        /*00e0*/ 	.word	0x000000ff
        /*00e4*/ 	.word	0x000360b0
        /*00e8*/ 	.short	0x0100
        /*00ea*/ 	.byte	0x08
	.zero		1


	//   ....[10]....
        /*00ec*/ 	.word	0x00000310
        /*00f0*/ 	.word	0x000000ff
        /*00f4*/ 	.word	0x00036028
        /*00f8*/ 	.short	0x0100
        /*00fa*/ 	.byte	0x08
	.zero		1


	//   ....[11]....
        /*00fc*/ 	.word	0x00000320
        /*0100*/ 	.word	0x000000ff
        /*0104*/ 	.word	0x000360b8
        /*0108*/ 	.short	0x0100
        /*010a*/ 	.byte	0x08
	.zero		1


	//   ....[12]....
        /*010c*/ 	.word	0x00000330
        /*0110*/ 	.word	0x000000ff
        /*0114*/ 	.word	0x00036030
        /*0118*/ 	.short	0x0100
        /*011a*/ 	.byte	0x08
	.zero		1


	//   ....[13]....
        /*011c*/ 	.word	0x00000340
        /*0120*/ 	.word	0x000000ff
        /*0124*/ 	.word	0x000360c0
        /*0128*/ 	.short	0x0100
        /*012a*/ 	.byte	0x08
	.zero		1


	//   ....[14]....
        /*012c*/ 	.word	0x00000350
        /*0130*/ 	.word	0x000000ff
        /*0134*/ 	.word	0x00036038
        /*0138*/ 	.short	0x0100
        /*013a*/ 	.byte	0x08
	.zero		1


	//   ....[15]....
        /*013c*/ 	.word	0x00000360
        /*0140*/ 	.word	0x000000ff
        /*0144*/ 	.word	0x000360c8
        /*0148*/ 	.short	0x0100
        /*014a*/ 	.byte	0x08
	.zero		1


	//   ....[16]....
        /*014c*/ 	.word	0x00000370
        /*0150*/ 	.word	0x000000ff
        /*0154*/ 	.word	0x00036040
        /*0158*/ 	.short	0x0100
        /*015a*/ 	.byte	0x08
	.zero		1


	//   ....[17]....
        /*015c*/ 	.word	0x00000380
        /*0160*/ 	.word	0x000000ff
        /*0164*/ 	.word	0x000360d0
        /*0168*/ 	.short	0x0100
        /*016a*/ 	.byte	0x08
	.zero		1


	//   ....[18]....
        /*016c*/ 	.word	0x00000390
        /*0170*/ 	.word	0x000000ff
        /*0174*/ 	.word	0x00036048
        /*0178*/ 	.short	0x0100
        /*017a*/ 	.byte	0x08
	.zero		1


	//   ....[19]....
        /*017c*/ 	.word	0x000003a0
        /*0180*/ 	.word	0x000000ff
        /*0184*/ 	.word	0x000360d8
        /*0188*/ 	.short	0x0100
        /*018a*/ 	.byte	0x08
	.zero		1


	//   ....[20]....
        /*018c*/ 	.word	0x000003b0
        /*0190*/ 	.word	0x000000ff
        /*0194*/ 	.word	0x00036050
        /*0198*/ 	.short	0x0100
        /*019a*/ 	.byte	0x08
	.zero		1


	//   ....[21]....
        /*019c*/ 	.word	0x000003c0
        /*01a0*/ 	.word	0x000000ff
        /*01a4*/ 	.word	0x000360e0
        /*01a8*/ 	.short	0x0100
        /*01aa*/ 	.byte	0x08
	.zero		1


	//   ....[22]....
        /*01ac*/ 	.word	0x000003d0
        /*01b0*/ 	.word	0x000000ff
        /*01b4*/ 	.word	0x00036058
        /*01b8*/ 	.short	0x0100
        /*01ba*/ 	.byte	0x08
	.zero		1


	//   ....[23]....
        /*01bc*/ 	.word	0x000003e0
        /*01c0*/ 	.word	0x000000ff
        /*01c4*/ 	.word	0x000360e8
        /*01c8*/ 	.short	0x0100
        /*01ca*/ 	.byte	0x08
	.zero		1


	//   ....[24]....
        /*01cc*/ 	.word	0x000003f0
        /*01d0*/ 	.word	0x000000ff
        /*01d4*/ 	.word	0x00036060
        /*01d8*/ 	.short	0x0100
        /*01da*/ 	.byte	0x08
	.zero		1


	//   ....[25]....
        /*01dc*/ 	.word	0x00000400
        /*01e0*/ 	.word	0x000000ff
        /*01e4*/ 	.word	0x000360f0
        /*01e8*/ 	.short	0x0100
        /*01ea*/ 	.byte	0x08
	.zero		1


	//   ....[26]....
        /*01ec*/ 	.word	0x00000410
        /*01f0*/ 	.word	0x000000ff
        /*01f4*/ 	.word	0x00036068
        /*01f8*/ 	.short	0x0100
        /*01fa*/ 	.byte	0x08
	.zero		1


	//   ....[27]....
        /*01fc*/ 	.word	0x00000420
        /*0200*/ 	.word	0x000000ff
        /*0204*/ 	.word	0x000360f8
        /*0208*/ 	.short	0x0100
        /*020a*/ 	.byte	0x08
	.zero		1


	//   ....[28]....
        /*020c*/ 	.word	0x00000430
        /*0210*/ 	.word	0x000000ff
        /*0214*/ 	.word	0x00036070
        /*0218*/ 	.short	0x0100
        /*021a*/ 	.byte	0x08
	.zero		1


	//   ....[29]....
        /*021c*/ 	.word	0x00000440
        /*0220*/ 	.word	0x000000ff
        /*0224*/ 	.word	0x00036100
        /*0228*/ 	.short	0x0100
        /*022a*/ 	.byte	0x08
	.zero		1


	//   ....[30]....
        /*022c*/ 	.word	0x00000450
        /*0230*/ 	.word	0x000000ff
        /*0234*/ 	.word	0x00036078
        /*0238*/ 	.short	0x0100
        /*023a*/ 	.byte	0x08
	.zero		1


	//   ....[31]....
        /*023c*/ 	.word	0x00000460
        /*0240*/ 	.word	0x000000ff
        /*0244*/ 	.word	0x00036108
        /*0248*/ 	.short	0x0100
        /*024a*/ 	.byte	0x08
	.zero		1


	//   ....[32]....
        /*024c*/ 	.word	0x00000470
        /*0250*/ 	.word	0x000000ff
        /*0254*/ 	.word	0x00036080
        /*0258*/ 	.short	0x0100
        /*025a*/ 	.byte	0x08
	.zero		1


	//   ....[33]....
        /*025c*/ 	.word	0x00000480
        /*0260*/ 	.word	0x000000ff
        /*0264*/ 	.word	0x00036110
        /*0268*/ 	.short	0x0100
        /*026a*/ 	.byte	0x08
	.zero		1


	//   ....[34]....
        /*026c*/ 	.word	0x00000490
        /*0270*/ 	.word	0x000000ff
        /*0274*/ 	.word	0x00036088
        /*0278*/ 	.short	0x0100
        /*027a*/ 	.byte	0x08
	.zero		1


	//   ....[35]....
        /*027c*/ 	.word	0x000004a0
        /*0280*/ 	.word	0x000000ff
        /*0284*/ 	.word	0x00036118
        /*0288*/ 	.short	0x0100
        /*028a*/ 	.byte	0x08
	.zero		1


	//   ....[36]....
        /*028c*/ 	.word	0x00000b70
        /*0290*/ 	.word	0x00000006
        /*0294*/ 	.word	0x00036000
        /*0298*/ 	.short	0x010a
        /*029a*/ 	.byte	0x3f
	.zero		1


	//   ....[37]....
        /*029c*/ 	.word	0x00000e50
        /*02a0*/ 	.word	0x00000008
        /*02a4*/ 	.word	0x00036000
        /*02a8*/ 	.short	0x010a
        /*02aa*/ 	.byte	0x3f
	.zero		1


	//   ....[38]....
        /*02ac*/ 	.word	0x00000fb0
        /*02b0*/ 	.word	0x000000ff
        /*02b4*/ 	.word	0x00000000
        /*02b8*/ 	.short	0x0101
        /*02ba*/ 	.byte	0x06
	.zero		1


	//   ....[39]....
        /*02bc*/ 	.word	0x000011b0
        /*02c0*/ 	.word	0x00000006
        /*02c4*/ 	.word	0x00000000
        /*02c8*/ 	.short	0x0101
        /*02ca*/ 	.byte	0x3f
	.zero		1


	//   ....[40]....
        /*02cc*/ 	.word	0x00005d50
        /*02d0*/ 	.word	0x0000000b
        /*02d4*/ 	.word	0x00036090
        /*02d8*/ 	.short	0x010a
        /*02da*/ 	.byte	0x3f
	.zero		1


	//   ....[41]....
        /*02dc*/ 	.word	0x000065c0
        /*02e0*/ 	.word	0x00000002
        /*02e4*/ 	.word	0x00000000
        /*02e8*/ 	.short	0x010a
        /*02ea*/ 	.byte	0x3f
	.zero		1


	//   ....[42]....
        /*02ec*/ 	.word	0x00006670
        /*02f0*/ 	.word	0x00000002
        /*02f4*/ 	.word	0x00000000
        /*02f8*/ 	.short	0x010a
        /*02fa*/ 	.byte	0x3f
	.zero		1


	//   ....[43]....
        /*02fc*/ 	.word	0x00006720
        /*0300*/ 	.word	0x00000002
        /*0304*/ 	.word	0x00000000
        /*0308*/ 	.short	0x010a
        /*030a*/ 	.byte	0x3f
	.zero		1


	//   ....[44]....
        /*030c*/ 	.word	0x000067d0
        /*0310*/ 	.word	0x00000002
        /*0314*/ 	.word	0x00000000
        /*0318*/ 	.short	0x010a
        /*031a*/ 	.byte	0x3f
	.zero		1


	//   ....[45]....
        /*031c*/ 	.word	0x00006880
        /*0320*/ 	.word	0x00000002
        /*0324*/ 	.word	0x00000000
        /*0328*/ 	.short	0x010a
        /*032a*/ 	.byte	0x3f
	.zero		1


	//   ....[46]....
        /*032c*/ 	.word	0x00006930
        /*0330*/ 	.word	0x00000002
        /*0334*/ 	.word	0x00000000
        /*0338*/ 	.short	0x010a
        /*033a*/ 	.byte	0x3f
	.zero		1


	//   ....[47]....
        /*033c*/ 	.word	0x000069e0
        /*0340*/ 	.word	0x00000002
        /*0344*/ 	.word	0x00000000
        /*0348*/ 	.short	0x010a
        /*034a*/ 	.byte	0x3f
	.zero		1


	//   ....[48]....
        /*034c*/ 	.word	0x00006a90
        /*0350*/ 	.word	0x00000002
        /*0354*/ 	.word	0x00000000
        /*0358*/ 	.short	0x010a
        /*035a*/ 	.byte	0x3f
	.zero		1


	//   ....[49]....
        /*035c*/ 	.word	0x00006b40
        /*0360*/ 	.word	0x00000002
        /*0364*/ 	.word	0x00000000
        /*0368*/ 	.short	0x010a
        /*036a*/ 	.byte	0x3f
	.zero		1


	//   ....[50]....
        /*036c*/ 	.word	0x00006bf0
        /*0370*/ 	.word	0x00000002
        /*0374*/ 	.word	0x00000000
        /*0378*/ 	.short	0x010a
        /*037a*/ 	.byte	0x3f
	.zero		1


	//   ....[51]....
        /*037c*/ 	.word	0x00006ca0
        /*0380*/ 	.word	0x00000002
        /*0384*/ 	.word	0x00000000
        /*0388*/ 	.short	0x010a
        /*038a*/ 	.byte	0x3f
	.zero		1


	//   ....[52]....
        /*038c*/ 	.word	0x00006d50
        /*0390*/ 	.word	0x00000002
        /*0394*/ 	.word	0x00000000
        /*0398*/ 	.short	0x010a
        /*039a*/ 	.byte	0x3f
	.zero		1


	//   ....[53]....
        /*039c*/ 	.word	0x00006e00
        /*03a0*/ 	.word	0x00000002
        /*03a4*/ 	.word	0x00000000
        /*03a8*/ 	.short	0x010a
        /*03aa*/ 	.byte	0x3f
	.zero		1


	//   ....[54]....
        /*03ac*/ 	.word	0x00006eb0
        /*03b0*/ 	.word	0x00000002
        /*03b4*/ 	.word	0x00000000
        /*03b8*/ 	.short	0x010a
        /*03ba*/ 	.byte	0x3f
	.zero		1


	//   ....[55]....
        /*03bc*/ 	.word	0x00006f60
        /*03c0*/ 	.word	0x00000002
        /*03c4*/ 	.word	0x00000000
        /*03c8*/ 	.short	0x010a
        /*03ca*/ 	.byte	0x3f
	.zero		1


	//   ....[56]....
        /*03cc*/ 	.word	0x00007010
        /*03d0*/ 	.word	0x00000002
        /*03d4*/ 	.word	0x00000000
        /*03d8*/ 	.short	0x010a
        /*03da*/ 	.byte	0x3f
	.zero		1


	//   ....[57]....
        /*03dc*/ 	.word	0x000070c0
        /*03e0*/ 	.word	0x00000002
        /*03e4*/ 	.word	0x00000000
        /*03e8*/ 	.short	0x010a
        /*03ea*/ 	.byte	0x3f
	.zero		1


	//   ....[58]....
        /*03ec*/ 	.word	0x00007170
        /*03f0*/ 	.word	0x00000003
        /*03f4*/ 	.word	0x00000000
        /*03f8*/ 	.short	0x010a
        /*03fa*/ 	.byte	0x3f
	.zero		1


	//----- nvinfo : EIATTR_NUM_MBARRIERS
	.align		4
.L_26:
        /*03fc*/ 	.byte	0x03, 0x38
        /*03fe*/ 	.short	0x0024


	//----- nvinfo : EIATTR_EXIT_INSTR_OFFSETS
	.align		4
        /*0400*/ 	.byte	0x04, 0x1c
        /*0402*/ 	.short	(.L_28 - .L_27)


	//   ....[0]....
.L_27:
        /*0404*/ 	.word	0x000008a0


	//   ....[1]....
        /*0408*/ 	.word	0x00001300


	//   ....[2]....
        /*040c*/ 	.word	0x00004460


	//   ....[3]....
        /*0410*/ 	.word	0x00004490


	//   ....[4]....
        /*0414*/ 	.word	0x00005b00


	//   ....[5]....
        /*0418*/ 	.word	0x00005b30


	//   ....[6]....
        /*041c*/ 	.word	0x00005b50


	//   ....[7]....
        /*0420*/ 	.word	0x000064b0


	//   ....[8]....
        /*0424*/ 	.word	0x000071a0


	//----- nvinfo : EIATTR_MAX_THREADS
	.align		4
.L_28:
        /*0428*/ 	.byte	0x04, 0x05
        /*042a*/ 	.short	(.L_30 - .L_29)
.L_29:
        /*042c*/ 	.word	0x00000100
        /*0430*/ 	.word	0x00000001
        /*0434*/ 	.word	0x00000001


	//----- nvinfo : EIATTR_CRS_STACK_SIZE
	.align		4
.L_30:
        /*0438*/ 	.byte	0x04, 0x1e
        /*043a*/ 	.short	(.L_32 - .L_31)
.L_31:
        /*043c*/ 	.word	0x00000000


	//----- nvinfo : EIATTR_CBANK_PARAM_SIZE
	.align		4
.L_32:
        /*0440*/ 	.byte	0x03, 0x19
        /*0442*/ 	.short	0x0470


	//----- nvinfo : EIATTR_PARAM_CBANK
	.align		4
        /*0444*/ 	.byte	0x04, 0x0a
        /*0446*/ 	.short	(.L_34 - .L_33)
	.align		4
.L_33:
        /*0448*/ 	.word	index@(.nv.constant0._ZN7cutlass13device_kernelINS_4conv6kernel13ConvUniversalINS1_16ConvProblemShapeILNS1_8OperatorE1ELi3EEENS1_10collective14CollectiveConvINS1_46MainloopSm90TmaGmmaWarpSpecializedImplicitGemmILS5_1ELi18ELi3EN4cute5tupleIJNSA_1CILi1EEESD_SD_EEENS1_36KernelImplicitTmaWarpSpecializedSm90ELi1EEENSB_IJNSC_ILi64EEENSC_ILi128EEENSB_IJNSC_ILi32EEEEEEEEENS_6half_tESM_NSA_8TiledMMAINSA_8MMA_AtomIJNSA_4SM904GMMA26MMA_64x128x16_F32F16F16_SSILNSQ_5MajorE0ELSS_1ELNSQ_7ScaleInE1ELST_1EEEEEENSA_6LayoutISE_NSB_IJNSC_ILi0EEESX_SX_EEEEENSB_IJNSA_10UnderscoreES10_S10_EEEEENS7_6detail26Sm90ImplicitGemmTileTraitsINSA_20SM90_TMA_LOAD_IM2COLENSA_14ComposedLayoutINSA_7SwizzleILi2ELi4ELi3EEENSA_18smem_ptr_flag_bitsILi16EEENSW_INSB_IJNSB_IJNSC_ILi8EEES1B_EEENSB_IJSJ_SD_EEENSB_IJSD_NSC_ILi18EEEEEEEEENSB_IJNSB_IJSJ_NSC_ILi256EEEEEENSB_IJSD_SX_EEENSB_IJSX_NSC_ILi2048EEEEEEEEEEEEEvEENS14_INSA_13SM90_TMA_LOADENS16_INS17_ILi3ELi4ELi3EEES1A_NSW_INSB_IJNSB_IJSH_NSC_ILi2EEEEEENSB_IJS1B_NSC_ILi4EEEEEES1F_EEENSB_IJNSB_IJSD_S1K_EEENSB_IJSH_NSC_ILi512EEEEEENSB_IJSX_NSC_ILi4096EEEEEEEEEEEEEvEEEENS_8epilogue10collective6detail29Sm90TmaWarpSpecializedAdapterINS28_15DefaultEpilogueISM_NSB_IJNSB_IJllllEEESD_SX_EEES2D_NS27_6thread17LinearCombinationISM_Li1EffLNS2E_9ScaleType4KindE0ELNS_15FloatRoundStyleE2ESM_EENS_4gemm15EpilogueDefaultEEEEEvvEEEEvNT_6ParamsE)
        /*044c*/ 	.short	0x0210
        /*044e*/ 	.short	0x0470


	//----- nvinfo : EIATTR_SW_WAR
	.align		4
.L_34:
        /*0450*/ 	.byte	0x04, 0x36
        /*0452*/ 	.short	(.L_36 - .L_35)
.L_35:
        /*0454*/ 	.word	0x00000008
.L_36:


//--------------------- .nv.callgraph             --------------------------
	.section	.nv.callgraph,"",@"SHT_CUDA_CALLGRAPH"
	.align	4
	.sectionentsize	8
	.align		4
        /*0000*/ 	.word	0x00000000
	.align		4
        /*0004*/ 	.word	0xffffffff
	.align		4
        /*0008*/ 	.word	0x00000000
	.align		4
        /*000c*/ 	.word	0xfffffffe
	.align		4
        /*0010*/ 	.word	0x00000000
	.align		4
        /*0014*/ 	.word	0xfffffffd
	.align		4
        /*0018*/ 	.word	0x00000000
	.align		4
        /*001c*/ 	.word	0xfffffffc


//--------------------- .nv.constant4             --------------------------
	.section	.nv.constant4,"a",@progbits
	.align	8
	.align		8
.nv.constant4:
        /*0000*/ 	.dword	_ZN39_INTERNAL_c87e0dad_4_k_cu_72b0e40a_32774cuda3std3__45__cpo5beginE
	.align		8
        /*0008*/ 	.dword	_ZN39_INTERNAL_c87e0dad_4_k_cu_72b0e40a_32774cuda3std3__45__cpo3endE
	.align		8
        /*0010*/ 	.dword	_ZN39_INTERNAL_c87e0dad_4_k_cu_72b0e40a_32774cuda3std3__45__cpo6cbeginE
	.align		8
        /*0018*/ 	.dword	_ZN39_INTERNAL_c87e0dad_4_k_cu_72b0e40a_32774cuda3std3__45__cpo4cendE
	.align		8
        /*0020*/ 	.dword	_ZN39_INTERNAL_c87e0dad_4_k_cu_72b0e40a_32774cuda3std3__441_GLOBAL__N__c87e0dad_4_k_cu_72b0e40a_32776ignoreE
	.align		8
        /*0028*/ 	.dword	_ZN39_INTERNAL_c87e0dad_4_k_cu_72b0e40a_32774cuda3std3__419piecewise_constructE
	.align		8
        /*0030*/ 	.dword	_ZN39_INTERNAL_c87e0dad_4_k_cu_72b0e40a_32774cuda3std3__48in_placeE
	.align		8
        /*0038*/ 	.dword	_ZN39_INTERNAL_c87e0dad_4_k_cu_72b0e40a_32774cuda3std6ranges3__45__cpo4swapE
	.align		8
        /*0040*/ 	.dword	_ZN39_INTERNAL_c87e0dad_4_k_cu_72b0e40a_32774cuda3std6ranges3__45__cpo9iter_moveE
	.align		8
        /*0048*/ 	.dword	_ZN39_INTERNAL_c87e0dad_4_k_cu_72b0e40a_32774cute7productE
	.align		8
        /*0050*/ 	.dword	_ZN39_INTERNAL_c87e0dad_4_k_cu_72b0e40a_32774cute1_E


//--------------------- .text._ZN7cutlass13device_kernelINS_4conv6kernel13ConvUniversalINS1_16ConvProblemShapeILNS1_8OperatorE1ELi3EEENS1_10collective14CollectiveConvINS1_46MainloopSm90TmaGmmaWarpSpecializedImplicitGemmILS5_1ELi18ELi3EN4cute5tupleIJNSA_1CILi1EEESD_SD_EEENS1_36KernelImplicitTmaWarpSpecializedSm90ELi1EEENSB_IJNSC_ILi64EEENSC_ILi128EEENSB_IJNSC_ILi32EEEEEEEEENS_6half_tESM_NSA_8TiledMMAINSA_8MMA_AtomIJNSA_4SM904GMMA26MMA_64x128x16_F32F16F16_SSILNSQ_5MajorE0ELSS_1ELNSQ_7ScaleInE1ELST_1EEEEEENSA_6LayoutISE_NSB_IJNSC_ILi0EEESX_SX_EEEEENSB_IJNSA_10UnderscoreES10_S10_EEEEENS7_6detail26Sm90ImplicitGemmTileTraitsINSA_20SM90_TMA_LOAD_IM2COLENSA_14ComposedLayoutINSA_7SwizzleILi2ELi4ELi3EEENSA_18smem_ptr_flag_bitsILi16EEENSW_INSB_IJNSB_IJNSC_ILi8EEES1B_EEENSB_IJSJ_SD_EEENSB_IJSD_NSC_ILi18EEEEEEEEENSB_IJNSB_IJSJ_NSC_ILi256EEEEEENSB_IJSD_SX_EEENSB_IJSX_NSC_ILi2048EEEEEEEEEEEEEvEENS14_INSA_13SM90_TMA_LOADENS16_INS17_ILi3ELi4ELi3EEES1A_NSW_INSB_IJNSB_IJSH_NSC_ILi2EEEEEENSB_IJS1B_NSC_ILi4EEEEEES1F_EEENSB_IJNSB_IJSD_S1K_EEENSB_IJSH_NSC_ILi512EEEEEENSB_IJSX_NSC_ILi4096EEEEEEEEEEEEEvEEEENS_8epilogue10collective6detail29Sm90TmaWarpSpecializedAdapterINS28_15DefaultEpilogueISM_NSB_IJNSB_IJllllEEESD_SX_EEES2D_NS27_6thread17LinearCombinationISM_Li1EffLNS2E_9ScaleType4KindE0ELNS_15FloatRoundStyleE2ESM_EENS_4gemm15EpilogueDefaultEEEEEvvEEEEvNT_6ParamsE --------------------------
	.section	.text._ZN7cutlass13device_kernelINS_4conv6kernel13ConvUniversalINS1_16ConvProblemShapeILNS1_8OperatorE1ELi3EEENS1_10collective14CollectiveConvINS1_46MainloopSm90TmaGmmaWarpSpecializedImplicitGemmILS5_1ELi18ELi3EN4cute5tupleIJNSA_1CILi1EEESD_SD_EEENS1_36KernelImplicitTmaWarpSpecializedSm90ELi1EEENSB_IJNSC_ILi64EEENSC_ILi128EEENSB_IJNSC_ILi32EEEEEEEEENS_6half_tESM_NSA_8TiledMMAINSA_8MMA_AtomIJNSA_4SM904GMMA26MMA_64x128x16_F32F16F16_SSILNSQ_5MajorE0ELSS_1ELNSQ_7ScaleInE1ELST_1EEEEEENSA_6LayoutISE_NSB_IJNSC_ILi0EEESX_SX_EEEEENSB_IJNSA_10UnderscoreES10_S10_EEEEENS7_6detail26Sm90ImplicitGemmTileTraitsINSA_20SM90_TMA_LOAD_IM2COLENSA_14ComposedLayoutINSA_7SwizzleILi2ELi4ELi3EEENSA_18smem_ptr_flag_bitsILi16EEENSW_INSB_IJNSB_IJNSC_ILi8EEES1B_EEENSB_IJSJ_SD_EEENSB_IJSD_NSC_ILi18EEEEEEEEENSB_IJNSB_IJSJ_NSC_ILi256EEEEEENSB_IJSD_SX_EEENSB_IJSX_NSC_ILi2048EEEEEEEEEEEEEvEENS14_INSA_13SM90_TMA_LOADENS16_INS17_ILi3ELi4ELi3EEES1A_NSW_INSB_IJNSB_IJSH_NSC_ILi2EEEEEENSB_IJS1B_NSC_ILi4EEEEEES1F_EEENSB_IJNSB_IJSD_S1K_EEENSB_IJSH_NSC_ILi512EEEEEENSB_IJSX_NSC_ILi4096EEEEEEEEEEEEEvEEEENS_8epilogue10collective6detail29Sm90TmaWarpSpecializedAdapterINS28_15DefaultEpilogueISM_NSB_IJNSB_IJllllEEESD_SX_EEES2D_NS27_6thread17LinearCombinationISM_Li1EffLNS2E_9ScaleType4KindE0ELNS_15FloatRoundStyleE2ESM_EENS_4gemm15EpilogueDefaultEEEEEvvEEEEvNT_6ParamsE,"ax",@progbits
	.align	128
.text._ZN7cutlass13device_kernelINS_4conv6kernel13ConvUniversalINS1_16ConvProblemShapeILNS1_8OperatorE1ELi3EEENS1_10collective14CollectiveConvINS1_46MainloopSm90TmaGmmaWarpSpecializedImplicitGemmILS5_1ELi18ELi3EN4cute5tupleIJNSA_1CILi1EEESD_SD_EEENS1_36KernelImplicitTmaWarpSpecializedSm90ELi1EEENSB_IJNSC_ILi64EEENSC_ILi128EEENSB_IJNSC_ILi32EEEEEEEEENS_6half_tESM_NSA_8TiledMMAINSA_8MMA_AtomIJNSA_4SM904GMMA26MMA_64x128x16_F32F16F16_SSILNSQ_5MajorE0ELSS_1ELNSQ_7ScaleInE1ELST_1EEEEEENSA_6LayoutISE_NSB_IJNSC_ILi0EEESX_SX_EEEEENSB_IJNSA_10UnderscoreES10_S10_EEEEENS7_6detail26Sm90ImplicitGemmTileTraitsINSA_20SM90_TMA_LOAD_IM2COLENSA_14ComposedLayoutINSA_7SwizzleILi2ELi4ELi3EEENSA_18smem_ptr_flag_bitsILi16EEENSW_INSB_IJNSB_IJNSC_ILi8EEES1B_EEENSB_IJSJ_SD_EEENSB_IJSD_NSC_ILi18EEEEEEEEENSB_IJNSB_IJSJ_NSC_ILi256EEEEEENSB_IJSD_SX_EEENSB_IJSX_NSC_ILi2048EEEEEEEEEEEEEvEENS14_INSA_13SM90_TMA_LOADENS16_INS17_ILi3ELi4ELi3EEES1A_NSW_INSB_IJNSB_IJSH_NSC_ILi2EEEEEENSB_IJS1B_NSC_ILi4EEEEEES1F_EEENSB_IJNSB_IJSD_S1K_EEENSB_IJSH_NSC_ILi512EEEEEENSB_IJSX_NSC_ILi4096EEEEEEEEEEEEEvEEEENS_8epilogue10collective6detail29Sm90TmaWarpSpecializedAdapterINS28_15DefaultEpilogueISM_NSB_IJNSB_IJllllEEESD_SX_EEES2D_NS27_6thread17LinearCombinationISM_Li1EffLNS2E_9ScaleType4KindE0ELNS_15FloatRoundStyleE2ESM_EENS_4gemm15EpilogueDefaultEEEEEvvEEEEvNT_6ParamsE:
        .type           _ZN7cutlass13device_kernelINS_4conv6kernel13ConvUniversalINS1_16ConvProblemShapeILNS1_8OperatorE1ELi3EEENS1_10collective14CollectiveConvINS1_46MainloopSm90TmaGmmaWarpSpecializedImplicitGemmILS5_1ELi18ELi3EN4cute5tupleIJNSA_1CILi1EEESD_SD_EEENS1_36KernelImplicitTmaWarpSpecializedSm90ELi1EEENSB_IJNSC_ILi64EEENSC_ILi128EEENSB_IJNSC_ILi32EEEEEEEEENS_6half_tESM_NSA_8TiledMMAINSA_8MMA_AtomIJNSA_4SM904GMMA26MMA_64x128x16_F32F16F16_SSILNSQ_5MajorE0ELSS_1ELNSQ_7ScaleInE1ELST_1EEEEEENSA_6LayoutISE_NSB_IJNSC_ILi0EEESX_SX_EEEEENSB_IJNSA_10UnderscoreES10_S10_EEEEENS7_6detail26Sm90ImplicitGemmTileTraitsINSA_20SM90_TMA_LOAD_IM2COLENSA_14ComposedLayoutINSA_7SwizzleILi2ELi4ELi3EEENSA_18smem_ptr_flag_bitsILi16EEENSW_INSB_IJNSB_IJNSC_ILi8EEES1B_EEENSB_IJSJ_SD_EEENSB_IJSD_NSC_ILi18EEEEEEEEENSB_IJNSB_IJSJ_NSC_ILi256EEEEEENSB_IJSD_SX_EEENSB_IJSX_NSC_ILi2048EEEEEEEEEEEEEvEENS14_INSA_13SM90_TMA_LOADENS16_INS17_ILi3ELi4ELi3EEES1A_NSW_INSB_IJNSB_IJSH_NSC_ILi2EEEEEENSB_IJS1B_NSC_ILi4EEEEEES1F_EEENSB_IJNSB_IJSD_S1K_EEENSB_IJSH_NSC_ILi512EEEEEENSB_IJSX_NSC_ILi4096EEEEEEEEEEEEEvEEEENS_8epilogue10collective6detail29Sm90TmaWarpSpecializedAdapterINS28_15DefaultEpilogueISM_NSB_IJNSB_IJllllEEESD_SX_EEES2D_NS27_6thread17LinearCombinationISM_Li1EffLNS2E_9ScaleType4KindE0ELNS_15FloatRoundStyleE2ESM_EENS_4gemm15EpilogueDefaultEEEEEvvEEEEvNT_6ParamsE,@function
        .size           _ZN7cutlass13device_kernelINS_4conv6kernel13ConvUniversalINS1_16ConvProblemShapeILNS1_8OperatorE1ELi3EEENS1_10collective14CollectiveConvINS1_46MainloopSm90TmaGmmaWarpSpecializedImplicitGemmILS5_1ELi18ELi3EN4cute5tupleIJNSA_1CILi1EEESD_SD_EEENS1_36KernelImplicitTmaWarpSpecializedSm90ELi1EEENSB_IJNSC_ILi64EEENSC_ILi128EEENSB_IJNSC_ILi32EEEEEEEEENS_6half_tESM_NSA_8TiledMMAINSA_8MMA_AtomIJNSA_4SM904GMMA26MMA_64x128x16_F32F16F16_SSILNSQ_5MajorE0ELSS_1ELNSQ_7ScaleInE1ELST_1EEEEEENSA_6LayoutISE_NSB_IJNSC_ILi0EEESX_SX_EEEEENSB_IJNSA_10UnderscoreES10_S10_EEEEENS7_6detail26Sm90ImplicitGemmTileTraitsINSA_20SM90_TMA_LOAD_IM2COLENSA_14ComposedLayoutINSA_7SwizzleILi2ELi4ELi3EEENSA_18smem_ptr_flag_bitsILi16EEENSW_INSB_IJNSB_IJNSC_ILi8EEES1B_EEENSB_IJSJ_SD_EEENSB_IJSD_NSC_ILi18EEEEEEEEENSB_IJNSB_IJSJ_NSC_ILi256EEEEEENSB_IJSD_SX_EEENSB_IJSX_NSC_ILi2048EEEEEEEEEEEEEvEENS14_INSA_13SM90_TMA_LOADENS16_INS17_ILi3ELi4ELi3EEES1A_NSW_INSB_IJNSB_IJSH_NSC_ILi2EEEEEENSB_IJS1B_NSC_ILi4EEEEEES1F_EEENSB_IJNSB_IJSD_S1K_EEENSB_IJSH_NSC_ILi512EEEEEENSB_IJSX_NSC_ILi4096EEEEEEEEEEEEEvEEEENS_8epilogue10collective6detail29Sm90TmaWarpSpecializedAdapterINS28_15DefaultEpilogueISM_NSB_IJNSB_IJllllEEESD_SX_EEES2D_NS27_6thread17LinearCombinationISM_Li1EffLNS2E_9ScaleType4KindE0ELNS_15FloatRoundStyleE2ESM_EENS_4gemm15EpilogueDefaultEEEEEvvEEEEvNT_6ParamsE,(.L_x_172 - _ZN7cutlass13device_kernelINS_4conv6kernel13ConvUniversalINS1_16ConvProblemShapeILNS1_8OperatorE1ELi3EEENS1_10collective14CollectiveConvINS1_46MainloopSm90TmaGmmaWarpSpecializedImplicitGemmILS5_1ELi18ELi3EN4cute5tupleIJNSA_1CILi1EEESD_SD_EEENS1_36KernelImplicitTmaWarpSpecializedSm90ELi1EEENSB_IJNSC_ILi64EEENSC_ILi128EEENSB_IJNSC_ILi32EEEEEEEEENS_6half_tESM_NSA_8TiledMMAINSA_8MMA_AtomIJNSA_4SM904GMMA26MMA_64x128x16_F32F16F16_SSILNSQ_5MajorE0ELSS_1ELNSQ_7ScaleInE1ELST_1EEEEEENSA_6LayoutISE_NSB_IJNSC_ILi0EEESX_SX_EEEEENSB_IJNSA_10UnderscoreES10_S10_EEEEENS7_6detail26Sm90ImplicitGemmTileTraitsINSA_20SM90_TMA_LOAD_IM2COLENSA_14ComposedLayoutINSA_7SwizzleILi2ELi4ELi3EEENSA_18smem_ptr_flag_bitsILi16EEENSW_INSB_IJNSB_IJNSC_ILi8EEES1B_EEENSB_IJSJ_SD_EEENSB_IJSD_NSC_ILi18EEEEEEEEENSB_IJNSB_IJSJ_NSC_ILi256EEEEEENSB_IJSD_SX_EEENSB_IJSX_NSC_ILi2048EEEEEEEEEEEEEvEENS14_INSA_13SM90_TMA_LOADENS16_INS17_ILi3ELi4ELi3EEES1A_NSW_INSB_IJNSB_IJSH_NSC_ILi2EEEEEENSB_IJS1B_NSC_ILi4EEEEEES1F_EEENSB_IJNSB_IJSD_S1K_EEENSB_IJSH_NSC_ILi512EEEEEENSB_IJSX_NSC_ILi4096EEEEEEEEEEEEEvEEEENS_8epilogue10collective6detail29Sm90TmaWarpSpecializedAdapterINS28_15DefaultEpilogueISM_NSB_IJNSB_IJllllEEESD_SX_EEES2D_NS27_6thread17LinearCombinationISM_Li1EffLNS2E_9ScaleType4KindE0ELNS_15FloatRoundStyleE2ESM_EENS_4gemm15EpilogueDefaultEEEEEvvEEEEvNT_6ParamsE)
        .other          _ZN7cutlass13device_kernelINS_4conv6kernel13ConvUniversalINS1_16ConvProblemShapeILNS1_8OperatorE1ELi3EEENS1_10collective14CollectiveConvINS1_46MainloopSm90TmaGmmaWarpSpecializedImplicitGemmILS5_1ELi18ELi3EN4cute5tupleIJNSA_1CILi1EEESD_SD_EEENS1_36KernelImplicitTmaWarpSpecializedSm90ELi1EEENSB_IJNSC_ILi64EEENSC_ILi128EEENSB_IJNSC_ILi32EEEEEEEEENS_6half_tESM_NSA_8TiledMMAINSA_8MMA_AtomIJNSA_4SM904GMMA26MMA_64x128x16_F32F16F16_SSILNSQ_5MajorE0ELSS_1ELNSQ_7ScaleInE1ELST_1EEEEEENSA_6LayoutISE_NSB_IJNSC_ILi0EEESX_SX_EEEEENSB_IJNSA_10UnderscoreES10_S10_EEEEENS7_6detail26Sm90ImplicitGemmTileTraitsINSA_20SM90_TMA_LOAD_IM2COLENSA_14ComposedLayoutINSA_7SwizzleILi2ELi4ELi3EEENSA_18smem_ptr_flag_bitsILi16EEENSW_INSB_IJNSB_IJNSC_ILi8EEES1B_EEENSB_IJSJ_SD_EEENSB_IJSD_NSC_ILi18EEEEEEEEENSB_IJNSB_IJSJ_NSC_ILi256EEEEEENSB_IJSD_SX_EEENSB_IJSX_NSC_ILi2048EEEEEEEEEEEEEvEENS14_INSA_13SM90_TMA_LOADENS16_INS17_ILi3ELi4ELi3EEES1A_NSW_INSB_IJNSB_IJSH_NSC_ILi2EEEEEENSB_IJS1B_NSC_ILi4EEEEEES1F_EEENSB_IJNSB_IJSD_S1K_EEENSB_IJSH_NSC_ILi512EEEEEENSB_IJSX_NSC_ILi4096EEEEEEEEEEEEEvEEEENS_8epilogue10collective6detail29Sm90TmaWarpSpecializedAdapterINS28_15DefaultEpilogueISM_NSB_IJNSB_IJllllEEESD_SX_EEES2D_NS27_6thread17LinearCombinationISM_Li1EffLNS2E_9ScaleType4KindE0ELNS_15FloatRoundStyleE2ESM_EENS_4gemm15EpilogueDefaultEEEEEvvEEEEvNT_6ParamsE,@"STO_CUDA_ENTRY STV_DEFAULT"
_ZN7cutlass13device_kernelINS_4conv6kernel13ConvUniversalINS1_16ConvProblemShapeILNS1_8OperatorE1ELi3EEENS1_10collective14CollectiveConvINS1_46MainloopSm90TmaGmmaWarpSpecializedImplicitGemmILS5_1ELi18ELi3EN4cute5tupleIJNSA_1CILi1EEESD_SD_EEENS1_36KernelImplicitTmaWarpSpecializedSm90ELi1EEENSB_IJNSC_ILi64EEENSC_ILi128EEENSB_IJNSC_ILi32EEEEEEEEENS_6half_tESM_NSA_8TiledMMAINSA_8MMA_AtomIJNSA_4SM904GMMA26MMA_64x128x16_F32F16F16_SSILNSQ_5MajorE0ELSS_1ELNSQ_7ScaleInE1ELST_1EEEEEENSA_6LayoutISE_NSB_IJNSC_ILi0EEESX_SX_EEEEENSB_IJNSA_10UnderscoreES10_S10_EEEEENS7_6detail26Sm90ImplicitGemmTileTraitsINSA_20SM90_TMA_LOAD_IM2COLENSA_14ComposedLayoutINSA_7SwizzleILi2ELi4ELi3EEENSA_18smem_ptr_flag_bitsILi16EEENSW_INSB_IJNSB_IJNSC_ILi8EEES1B_EEENSB_IJSJ_SD_EEENSB_IJSD_NSC_ILi18EEEEEEEEENSB_IJNSB_IJSJ_NSC_ILi256EEEEEENSB_IJSD_SX_EEENSB_IJSX_NSC_ILi2048EEEEEEEEEEEEEvEENS14_INSA_13SM90_TMA_LOADENS16_INS17_ILi3ELi4ELi3EEES1A_NSW_INSB_IJNSB_IJSH_NSC_ILi2EEEEEENSB_IJS1B_NSC_ILi4EEEEEES1F_EEENSB_IJNSB_IJSD_S1K_EEENSB_IJSH_NSC_ILi512EEEEEENSB_IJSX_NSC_ILi4096EEEEEEEEEEEEEvEEEENS_8epilogue10collective6detail29Sm90TmaWarpSpecializedAdapterINS28_15DefaultEpilogueISM_NSB_IJNSB_IJllllEEESD_SX_EEES2D_NS27_6thread17LinearCombinationISM_Li1EffLNS2E_9ScaleType4KindE0ELNS_15FloatRoundStyleE2ESM_EENS_4gemm15EpilogueDefaultEEEEEvvEEEEvNT_6ParamsE:
[----:B------:R-:W-:Y:S01]  /*0000*/  LDC R1, c[0x0][0x28] ;  /* 0x00000a00ff017b82 */ /* 0x000fe20000000800 */
[----:B------:R-:W0:Y:S01]  /*0010*/  S2R R8, SR_TID.X ;  /* 0x0000000000087919 */ /* 0x000e220000002100 */
[----:B------:R-:W-:Y:S01]  /*0020*/  ELECT P0, URZ, PT ;  /* 0x00000000003f782f */ /* 0x000fe20003800000 */
[----:B------:R-:W-:Y:S01]  /*0030*/  BSSY B0, `(.L_x_0) ;  /* 0x000000f000007945 */ /* 0x000fe20003800000 */
[--C-:B0-----:R-:W-:Y:S02]  /*0040*/  SHF.R.U32.HI R0, RZ, 0x5, R8.reuse ;  /* 0x00000005ff007819 */ /* 0x101fe40000011608 */
[----:B------:R-:W-:-:S03]  /*0050*/  SHF.R.U32.HI R3, RZ, 0x7, R8 ;  /* 0x00000007ff037819 */ /* 0x000fc60000011608 */
[----:B------:R-:W0:Y:S04]  /*0060*/  SHFL.IDX PT, R2, R0, RZ, 0x1f ;  /* 0x00001fff00027589 */ /* 0x000e2800000e0000 */
[----:B------:R1:W2:Y:S01]  /*0070*/  SHFL.IDX PT, R7, R3, RZ, 0x1f ;  /* 0x00001fff03077589 */ /* 0x0002a200000e0000 */
[----:B0-----:R-:W-:-:S13]  /*0080*/  ISETP.NE.OR P0, PT, R2, RZ, !P0 ;  /* 0x000000ff0200720c */ /* 0x001fda0004705670 */
[----:B-12---:R-:W-:Y:S05]  /*0090*/  @P0 BRA `(.L_x_1) ;  /* 0x0000000000200947 */ /* 0x006fea0003800000 */
[----:B------:R-:W-:Y:S02]  /*00a0*/  ULDC.64 UR4, c[0x0][0x198] ;  /* 0x0000660000047ab9 */ /* 0x000fe40000000a00 */
[----:B------:R-:W-:Y:S02]  /*00b0*/  UIADD3 UR6, UP0, UR4, 0xf0, URZ ;  /* 0x000000f004067890 */ /* 0x000fe4000ff1e03f */
[----:B------:R-:W-:Y:S02]  /*00c0*/  UIADD3 UR4, UP1, UR4, 0x270, URZ ;  /* 0x0000027004047890 */ /* 0x000fe4000ff3e03f */
[----:B------:R-:W-:Y:S02]  /*00d0*/  UIADD3.X UR7, URZ, UR5, URZ, UP0, !UPT ;  /* 0x000000053f077290 */ /* 0x000fe400087fe43f */
[----:B------:R-:W-:-:S07]  /*00e0*/  UIADD3.X UR5, URZ, UR5, URZ, UP1, !UPT ;  /* 0x000000053f057290 */ /* 0x000fce0008ffe43f */
[----:B------:R0:W-:Y:S02]  /*00f0*/  UTMACCTL.PF [UR6] ;  /* 0x00000000060079b9 */ /* 0x0001e40008040000 */
[----:B------:R0:W-:Y:S02]  /*0100*/  UTMACCTL.PF [UR4] ;  /* 0x00000000040079b9 */ /* 0x0001e40008040000 */
[----:B0-----:R-:W-:Y:S01]  /*0110*/  NOP ;  /* 0x0000000000007918 */ /* 0x001fe20000000000 */
.L_x_1:
[----:B------:R-:W-:Y:S05]  /*0120*/  BSYNC B0 ;  /* 0x0000000000007941 */ /* 0x000fea0003800000 */
.L_x_0:
[----:B------:R-:W0:Y:S01]  /*0130*/  SHFL.IDX PT, R0, R0, RZ, 0x1f ;  /* 0x00001fff00007589 */ /* 0x000e2200000e0000 */
[----:B------:R-:W-:-:S04]  /*0140*/  SHF.R.S32.HI R3, RZ, 0x1f, R2 ;  /* 0x0000001fff037819 */ /* 0x000fc80000011402 */
[----:B------:R-:W-:Y:S02]  /*0150*/  LEA.HI R3, R3, R2, RZ, 0x2 ;  /* 0x0000000203037211 */ /* 0x000fe400078f10ff */
[----:B0-----:R-:W-:-:S13]  /*0160*/  ISETP.NE.AND P0, PT, R0, RZ, PT ;  /* 0x000000ff0000720c */ /* 0x001fda0003f05270 */
[----:B------:R-:W-:Y:S05]  /*0170*/  @P0 BRA `(.L_x_2) ;  /* 0x0000000000d40947 */ /* 0x000fea0003800000 */
[----:B------:R-:W-:Y:S01]  /*0180*/  ELECT P0, URZ, PT ;  /* 0x00000000003f782f */ /* 0x000fe20003800000 */
[----:B------:R-:W-:-:S12]  /*0190*/  BSSY B0, `(.L_x_2) ;  /* 0x0000033000007945 */ /* 0x000fd80003800000 */
[----:B------:R-:W-:Y:S05]  /*01a0*/  @!P0 BRA `(.L_x_3) ;  /* 0x0000000000c48947 */ /* 0x000fea0003800000 */
[----:B------:R-:W0:Y:S01]  /*01b0*/  S2UR UR8, SR_CgaCtaId ;  /* 0x00000000000879c3 */ /* 0x000e220000008800 */
[----:B------:R-:W-:Y:S01]  /*01c0*/  UMOV UR4, 0x400 ;  /* 0x0000040000047882 */ /* 0x000fe20000000000 */
[----:B------:R-:W-:Y:S01]  /*01d0*/  UMOV UR5, 0x1 ;  /* 0x0000000100057882 */ /* 0x000fe20000000000 */
[----:B------:R-:W-:Y:S02]  /*01e0*/  UMOV UR6, 0x80 ;  /* 0x0000008000067882 */ /* 0x000fe40000000000 */
[----:B------:R-:W-:-:S04]  /*01f0*/  UIADD3 UR6, -UR6, 0x100000, URZ ;  /* 0x0010000006067890 */ /* 0x000fc8000fffe13f */
[----:B------:R-:W-:Y:S02]  /*0200*/  USHF.L.U32 UR7, UR6, 0xb, URZ ;  /* 0x0000000b06077899 */ /* 0x000fe4000800063f */
[----:B------:R-:W-:Y:S02]  /*0210*/  USHF.L.U32 UR6, UR6, 0x1, URZ ;  /* 0x0000000106067899 */ /* 0x000fe4000800063f */
[----:B0-----:R-:W-:Y:S02]  /*0220*/  ULEA UR8, UR8, UR4, 0x18 ;  /* 0x0000000408087291 */ /* 0x001fe4000f8ec03f */
[----:B------:R-:W-:-:S04]  /*0230*/  UIADD3 UR4, -UR5, 0x100000, URZ ;  /* 0x0010000005047890 */ /* 0x000fc8000fffe13f */
[----:B------:R-:W-:Y:S02]  /*0240*/  USHF.L.U32 UR5, UR4, 0xb, URZ ;  /* 0x0000000b04057899 */ /* 0x000fe4000800063f */
[----:B------:R-:W-:Y:S01]  /*0250*/  USHF.L.U32 UR4, UR4, 0x1, URZ ;  /* 0x0000000104047899 */ /* 0x000fe2000800063f */
[----:B------:R-:W0:Y:S11]  /*0260*/  FENCE.VIEW.ASYNC.S ;  /* 0x00000000000073c6 */ /* 0x000e360000000000 */
[----:B0-----:R0:W1:Y:S01]  /*0270*/  SYNCS.EXCH.64 URZ, [UR8+0x36000], UR4 ;  /* 0x03600004083f75b2 */ /* 0x0010620008000100 */
[----:B------:R0:W2:Y:S01]  /*0280*/  SYNCS.EXCH.64 URZ, [UR8+0x36090], UR6 ;  /* 0x03609006083f75b2 */ /* 0x0000a20008000100 */
[----:B------:R0:W3:Y:S01]  /*0290*/  SYNCS.EXCH.64 URZ, [UR8+0x36008], UR4 ;  /* 0x03600804083f75b2 */ /* 0x0000e20008000100 */
[----:B------:R0:W4:Y:S01]  /*02a0*/  SYNCS.EXCH.64 URZ, [UR8+0x36098], UR6 ;  /* 0x03609806083f75b2 */ /* 0x0001220008000100 */
[----:B------:R0:W0:Y:S01]  /*02b0*/  SYNCS.EXCH.64 URZ, [UR8+0x36010], UR4 ;  /* 0x03601004083f75b2 */ /* 0x0000220008000100 */
        /* <DEDUP_REMOVED lines=31> */
[----:B-1234-:R-:W-:Y:S01]  /*04b0*/  NOP ;  /* 0x0000000000007918 */ /* 0x01efe20000000000 */
.L_x_3:
[----:B0-----:R-:W-:Y:S05]  /*04c0*/  BSYNC B0 ;  /* 0x0000000000007941 */ /* 0x001fea0003800000 */
.L_x_2:
[----:B------:R-:W-:Y:S01]  /*04d0*/  ULDC.64 UR4, c[0x0][0x618] ;  /* 0x0001860000047ab9 */ /* 0x000fe20000000a00 */
[----:B------:R-:W-:Y:S01]  /*04e0*/  LOP3.LUT R3, R3, 0xfffffffc, RZ, 0xc0, !PT ;  /* 0xfffffffc03037812 */ /* 0x000fe200078ec0ff */
[----:B------:R-:W-:Y:S01]  /*04f0*/  NOP ;  /* 0x0000000000007918 */ /* 0x000fe20000000000 */
[----:B------:R-:W-:Y:S01]  /*0500*/  ISETP.NE.U32.AND P0, PT, RZ, UR4, PT ;  /* 0x00000004ff007c0c */ /* 0x000fe2000bf05070 */
[----:B------:R-:W-:Y:S01]  /*0510*/  NOP ;  /* 0x0000000000007918 */ /* 0x000fe20000000000 */
[----:B------:R-:W-:Y:S01]  /*0520*/  BAR.SYNC.DEFER_BLOCKING 0x0 ;  /* 0x0000000000007b1d */ /* 0x000fe20000010000 */
[----:B------:R-:W-:Y:S01]  /*0530*/  IMAD.IADD R6, R2, 0x1, -R3 ;  /* 0x0000000102067824 */ /* 0x000fe200078e0a03 */
[----:B------:R-:W-:Y:S02]  /*0540*/  ISETP.NE.AND.EX P0, PT, RZ, UR5, PT, P0 ;  /* 0x00000005ff007c0c */ /* 0x000fe4000bf05300 */
[C---:B------:R-:W-:Y:S02]  /*0550*/  ISETP.NE.AND P2, PT, R7.reuse, 0x1, PT ;  /* 0x000000010700780c */ /* 0x040fe40003f45270 */
[----:B------:R-:W-:Y:S01]  /*0560*/  LOP3.LUT P1, RZ, R7, R6, RZ, 0xfc, !PT ;  /* 0x0000000607ff7212 */ /* 0x000fe2000782fcff */
[----:B------:R-:W-:-:S03]  /*0570*/  ULDC.64 UR12, c[0x0][0x208] ;  /* 0x00008200000c7ab9 */ /* 0x000fc60000000a00 */
[----:B------:R-:W-:-:S04]  /*0580*/  SEL R2, RZ, 0x1, P1 ;  /* 0x00000001ff027807 */ /* 0x000fc80000800000 */
[----:B------:R-:W-:Y:S01]  /*0590*/  SEL R2, R2, 0x2, P2 ;  /* 0x0000000202027807 */ /* 0x000fe20001000000 */
[----:B------:R-:W-:Y:S06]  /*05a0*/  @!P0 BRA `(.L_x_4) ;  /* 0x00000000001c8947 */ /* 0x000fec0003800000 */
[----:B------:R-:W0:Y:S02]  /*05b0*/  LDC.64 R4, c[0x0][0x618] ;  /* 0x00018600ff047b82 */ /* 0x000e240000000a00 */
[----:B0-----:R-:W2:Y:S02]  /*05c0*/  LDG.E.64 R4, desc[UR12][R4.64] ;  /* 0x0000000c04047981 */ /* 0x001ea4000c1e1b00 */
[----:B--2---:R-:W-:-:S04]  /*05d0*/  ISETP.NE.U32.AND P0, PT, R4, RZ, PT ;  /* 0x000000ff0400720c */ /* 0x004fc80003f05070 */
[----:B------:R-:W-:-:S13]  /*05e0*/  ISETP.NE.AND.EX P0, PT, R5, RZ, PT, P0 ;  /* 0x000000ff0500720c */ /* 0x000fda0003f05300 */
[----:B------:R-:W-:Y:S05]  /*05f0*/  @!P0 BRA `(.L_x_4) ;  /* 0x0000000000088947 */ /* 0x000fea0003800000 */
[----:B------:R2:W5:Y:S01]  /*0600*/  LD.E R0, desc[UR12][R4.64] ;  /* 0x0000000c04007980 */ /* 0x000562000c101900 */
[----:B------:R-:W-:Y:S05]  /*0610*/  BRA `(.L_x_5) ;  /* 0x0000000000207947 */ /* 0x000fea0003800000 */
.L_x_4:
[----:B------:R-:W-:Y:S02]  /*0620*/  ULDC.64 UR4, c[0x0][0x608] ;  /* 0x0001820000047ab9 */ /* 0x000fe40000000a00 */
[----:B------:R-:W-:-:S04]  /*0630*/  ISETP.NE.U32.AND P0, PT, RZ, UR4, PT ;  /* 0x00000004ff007c0c */ /* 0x000fc8000bf05070 */
[----:B------:R-:W-:-:S13]  /*0640*/  ISETP.NE.AND.EX P0, PT, RZ, UR5, PT, P0 ;  /* 0x00000005ff007c0c */ /* 0x000fda000bf05300 */
[----:B------:R-:W-:Y:S05]  /*0650*/  @!P0 BRA `(.L_x_6) ;  /* 0x00000000000c8947 */ /* 0x000fea0003800000 */
[----:B------:R-:W0:Y:S02]  /*0660*/  LDC.64 R4, c[0x0][0x608] ;  /* 0x00018200ff047b82 */ /* 0x000e240000000a00 */
[----:B0-----:R0:W5:Y:S01]  /*0670*/  LDG.E R0, desc[UR12][R4.64] ;  /* 0x0000000c04007981 */ /* 0x001162000c1e1900 */
[----:B------:R-:W-:Y:S05]  /*0680*/  BRA `(.L_x_5) ;  /* 0x0000000000047947 */ /* 0x000fea0003800000 */
.L_x_6:
[----:B------:R-:W1:Y:S02]  /*0690*/  LDC R0, c[0x0][0x600] ;  /* 0x00018000ff007b82 */ /* 0x000e640000000800 */
.L_x_5:
[----:B------:R-:W-:Y:S02]  /*06a0*/  ULDC.64 UR4, c[0x0][0x620] ;  /* 0x0001880000047ab9 */ /* 0x000fe40000000a00 */
[----:B------:R-:W-:-:S04]  /*06b0*/  ISETP.NE.U32.AND P0, PT, RZ, UR4, PT ;  /* 0x00000004ff007c0c */ /* 0x000fc8000bf05070 */
[----:B------:R-:W-:-:S13]  /*06c0*/  ISETP.NE.AND.EX P0, PT, RZ, UR5, PT, P0 ;  /* 0x00000005ff007c0c */ /* 0x000fda000bf05300 */
[----:B------:R-:W-:Y:S05]  /*06d0*/  @!P0 BRA `(.L_x_7) ;  /* 0x00000000001c8947 */ /* 0x000fea0003800000 */
[----:B0-2---:R-:W0:Y:S02]  /*06e0*/  LDC.64 R4, c[0x0][0x620] ;  /* 0x00018800ff047b82 */ /* 0x005e240000000a00 */
[----:B0-----:R-:W2:Y:S02]  /*06f0*/  LDG.E.64 R4, desc[UR12][R4.64] ;  /* 0x0000000c04047981 */ /* 0x001ea4000c1e1b00 */
[----:B--2---:R-:W-:-:S04]  /*0700*/  ISETP.NE.U32.AND P0, PT, R4, RZ, PT ;  /* 0x000000ff0400720c */ /* 0x004fc80003f05070 */
[----:B------:R-:W-:-:S13]  /*0710*/  ISETP.NE.AND.EX P0, PT, R5, RZ, PT, P0 ;  /* 0x000000ff0500720c */ /* 0x000fda0003f05300 */
[----:B------:R-:W-:Y:S05]  /*0720*/  @!P0 BRA `(.L_x_7) ;  /* 0x0000000000088947 */ /* 0x000fea0003800000 */
[----:B------:R0:W5:Y:S01]  /*0730*/  LD.E R3, desc[UR12][R4.64] ;  /* 0x0000000c04037980 */ /* 0x000162000c101900 */
[----:B------:R-:W-:Y:S05]  /*0740*/  BRA `(.L_x_8) ;  /* 0x0000000000207947 */ /* 0x000fea0003800000 */
.L_x_7:
[----:B------:R-:W-:Y:S02]  /*0750*/  ULDC.64 UR4, c[0x0][0x610] ;  /* 0x0001840000047ab9 */ /* 0x000fe40000000a00 */
[----:B------:R-:W-:-:S04]  /*0760*/  ISETP.NE.U32.AND P0, PT, RZ, UR4, PT ;  /* 0x00000004ff007c0c */ /* 0x000fc8000bf05070 */
[----:B------:R-:W-:-:S13]  /*0770*/  ISETP.NE.AND.EX P0, PT, RZ, UR5, PT, P0 ;  /* 0x00000005ff007c0c */ /* 0x000fda000bf05300 */
[----:B------:R-:W-:Y:S05]  /*0780*/  @!P0 BRA `(.L_x_9) ;  /* 0x00000000000c8947 */ /* 0x000fea0003800000 */
[----:B0-2---:R-:W0:Y:S02]  /*0790*/  LDC.64 R4, c[0x0][0x610] ;  /* 0x00018400ff047b82 */ /* 0x005e240000000a00 */
[----:B0-----:R4:W5:Y:S01]  /*07a0*/  LDG.E R3, desc[UR12][R4.64] ;  /* 0x0000000c04037981 */ /* 0x001962000c1e1900 */
[----:B------:R-:W-:Y:S05]  /*07b0*/  BRA `(.L_x_8) ;  /* 0x0000000000047947 */ /* 0x000fea0003800000 */
.L_x_9:
[----:B------:R-:W3:Y:S02]  /*07c0*/  LDC R3, c[0x0][0x604] ;  /* 0x00018100ff037b82 */ /* 0x000ee40000000800 */
.L_x_8:
[----:B0-2-4-:R-:W0:Y:S01]  /*07d0*/  LDC R4, c[0x0][0x3e8] ;  /* 0x0000fa00ff047b82 */ /* 0x015e220000000800 */
[----:B------:R-:W-:Y:S01]  /*07e0*/  ULDC UR4, c[0x0][0x3dc] ;  /* 0x0000f70000047ab9 */ /* 0x000fe20000000800 */
[----:B------:R-:W-:Y:S01]  /*07f0*/  ISETP.NE.AND P0, PT, R7, RZ, PT ;  /* 0x000000ff0700720c */ /* 0x000fe20003f05270 */
[----:B------:R-:W-:Y:S01]  /*0800*/  UIADD3 UR4, UR4, 0x1f, URZ ;  /* 0x0000001f04047890 */ /* 0x000fe2000fffe03f */
[----:B------:R-:W-:-:S03]  /*0810*/  ULDC.64 UR6, c[0x0][0x3e0] ;  /* 0x0000f80000067ab9 */ /* 0x000fc60000000a00 */
[----:B------:R-:W-:Y:S02]  /*0820*/  USHF.R.S32.HI UR5, URZ, 0x1f, UR4 ;  /* 0x0000001f3f057899 */ /* 0x000fe40008011404 */
[----:B------:R-:W-:Y:S02]  /*0830*/  UIMAD UR6, UR7, UR6, URZ ;  /* 0x00000006070672a4 */ /* 0x000fe4000f8e023f */
[----:B------:R-:W-:-:S04]  /*0840*/  ULEA.HI UR5, UR5, UR4, URZ, 0x5 ;  /* 0x0000000405057291 */ /* 0x000fc8000f8f283f */
[----:B------:R-:W-:Y:S01]  /*0850*/  USHF.R.S32.HI UR15, URZ, 0x5, UR5 ;  /* 0x000000053f0f7899 */ /* 0x000fe20008011405 */
[----:B0-----:R-:W-:-:S05]  /*0860*/  IMAD R4, R4, UR6, RZ ;  /* 0x0000000604047c24 */ /* 0x001fca000f8e02ff */
[----:B------:R-:W-:Y:S01]  /*0870*/  IMAD R4, R4, UR15, RZ ;  /* 0x0000000f04047c24 */ /* 0x000fe2000f8e02ff */
[----:B------:R-:W-:Y:S06]  /*0880*/  @!P0 BRA `(.L_x_10) ;  /* 0x0000005000ac8947 */ /* 0x000fec0003800000 */
[----:B------:R-:W-:-:S13]  /*0890*/  ISETP.NE.AND P0, PT, R7, 0x1, PT ;  /* 0x000000010700780c */ /* 0x000fda0003f05270 */
[----:B------:R-:W-:Y:S05]  /*08a0*/  @P0 EXIT ;  /* 0x000000000000094d */ /* 0x000fea0003800000 */
[----:B------:R-:W-:Y:S01]  /*08b0*/  ISETP.GE.AND P0, PT, R4, 0x1, PT ;  /* 0x000000010400780c */ /* 0x000fe20003f06270 */
[----:B------:R-:W-:Y:S01]  /*08c0*/  UMOV UR4, URZ ;  /* 0x0000003f00047c82 */ /* 0x000fe20008000000 */
[----:B------:R-:W-:Y:S02]  /*08d0*/  CS2R R86, SRZ ;  /* 0x0000000000567805 */ /* 0x000fe4000001ff00 */
[----:B------:R-:W-:Y:S02]  /*08e0*/  CS2R R24, SRZ ;  /* 0x0000000000187805 */ /* 0x000fe4000001ff00 */
[----:B------:R-:W-:Y:S02]  /*08f0*/  CS2R R26, SRZ ;  /* 0x00000000001a7805 */ /* 0x000fe4000001ff00 */
[----:B------:R-:W-:Y:S02]  /*0900*/  CS2R R28, SRZ ;  /* 0x00000000001c7805 */ /* 0x000fe4000001ff00 */
[----:B------:R-:W-:-:S02]  /*0910*/  CS2R R30, SRZ ;  /* 0x00000000001e7805 */ /* 0x000fc4000001ff00 */
[----:B------:R-:W-:Y:S02]  /*0920*/  CS2R R32, SRZ ;  /* 0x0000000000207805 */ /* 0x000fe4000001ff00 */
        /* <DEDUP_REMOVED lines=25> */
[----:B------:R-:W-:Y:S01]  /*0ac0*/  CS2R R84, SRZ ;  /* 0x0000000000547805 */ /* 0x000fe2000001ff00 */
[----:B------:R-:W-:Y:S06]  /*0ad0*/  @!P0 BRA `(.L_x_11) ;  /* 0x0000000000788947 */ /* 0x000fec0003800000 */
[----:B------:R-:W-:-:S04]  /*0ae0*/  LOP3.LUT R5, R2, 0x1, RZ, 0xfc, !PT ;  /* 0x0000000102057812 */ /* 0x000fc800078efcff */
[----:B------:R-:W-:-:S13]  /*0af0*/  ISETP.NE.AND P0, PT, R5, 0x3, PT ;  /* 0x000000030500780c */ /* 0x000fda0003f05270 */
[----:B------:R-:W-:Y:S05]  /*0b00*/  @!P0 BRA `(.L_x_12) ;  /* 0x0000000000048947 */ /* 0x000fea0003800000 */
[----:B------:R-:W-:Y:S01]  /*0b10*/  BPT.TRAP 0x1 ;  /* 0x000000040000795c */ /* 0x000fe20000300000 */
.L_x_12:
[----:B------:R-:W0:Y:S01]  /*0b20*/  S2UR UR5, SR_CgaCtaId ;  /* 0x00000000000579c3 */ /* 0x000e220000008800 */
[----:B------:R-:W-:Y:S01]  /*0b30*/  SHF.L.U32 R5, RZ, 0x1f, RZ ;  /* 0x0000001fff057819 */ /* 0x000fe200000006ff */
[----:B------:R-:W-:Y:S02]  /*0b40*/  UMOV UR4, 0x400 ;  /* 0x0000040000047882 */ /* 0x000fe40000000000 */
[----:B0-----:R-:W-:-:S12]  /*0b50*/  ULEA UR4, UR5, UR4, 0x18 ;  /* 0x0000000405047291 */ /* 0x001fd8000f8ec03f */
.L_x_13:
[----:B0-----:R-:W-:-:S04]  /*0b60*/  IMAD.U32 R6, RZ, RZ, UR4 ;  /* 0x00000004ff067e24 */ /* 0x001fc8000f8e00ff */
[----:B------:R0:W2:Y:S03]  /*0b70*/  SYNCS.PHASECHK.TRANS64.TRYWAIT P0, [R6+URZ+0x36000], R5 ;  /* 0x03600005060075a7 */ /* 0x0000a6000800017f */
[----:B--2---:R-:W-:Y:S05]  /*0b80*/  @!P0 NANOSLEEP.SYNCS 0x989680 ;  /* 0x009896800000895d */ /* 0x004fea0003900000 */
[----:B------:R-:W2:Y:S02]  /*0b90*/  @!P0 SYNCS.PHASECHK.TRANS64 P0, [R6+URZ+0x36000], R5 ;  /* 0x03600005060085a7 */ /* 0x000ea4000800007f */
[----:B--2---:R-:W-:Y:S05]  /*0ba0*/  @!P0 BRA `(.L_x_13) ;  /* 0xfffffffc00ec8947 */ /* 0x004fea000383ffff */
[----:B------:R-:W-:Y:S01]  /*0bb0*/  UIADD3 UR5, UR4, 0x12000, URZ ;  /* 0x0001200004057890 */ /* 0x000fe2000fffe03f */
[----:B------:R-:W-:Y:S01]  /*0bc0*/  WARPGROUP.ARRIVE ;  /* 0x00000000000079c5 */ /* 0x000fe20000000000 */
[----:B------:R-:W-:Y:S02]  /*0bd0*/  USHF.R.U32.HI UR4, URZ, 0x4, UR4 ;  /* 0x000000043f047899 */ /* 0x000fe40008011604 */
[----:B------:R-:W-:Y:S02]  /*0be0*/  USHF.R.U32.HI UR5, URZ, 0x4, UR5 ;  /* 0x000000043f057899 */ /* 0x000fe40008011605 */
[----:B------:R-:W-:Y:S02]  /*0bf0*/  ULOP3.LUT UR4, UR4, 0x3fff, URZ, 0xc0, !UPT ;  /* 0x00003fff04047892 */ /* 0x000fe4000f8ec03f */
[----:B------:R-:W-:Y:S02]  /*0c00*/  ULOP3.LUT UR5, UR5, 0x3fff, URZ, 0xc0, !UPT ;  /* 0x00003fff05057892 */ /* 0x000fe4000f8ec03f */
[----:B------:R-:W-:-:S02]  /*0c10*/  ULOP3.LUT UR4, UR4, 0x10000, URZ, 0xfc, !UPT ;  /* 0x0001000004047892 */ /* 0x000fc4000f8efc3f */
[----:B------:R-:W-:Y:S01]  /*0c20*/  ULOP3.LUT UR6, UR5, 0x1000000, URZ, 0xfc, !UPT ;  /* 0x0100000005067892 */ /* 0x000fe2000f8efc3f */
[----:B------:R-:W-:Y:S02]  /*0c30*/  UMOV UR7, 0x40000040 ;  /* 0x4000004000077882 */ /* 0x000fe40000000000 */
[----:B------:R-:W-:-:S06]  /*0c40*/  UMOV UR5, 0x80000020 ;  /* 0x8000002000057882 */ /* 0x000fcc0000000000 */
[----:B------:R-:W-:Y:S01]  /*0c50*/  HGMMA.64x128x16.F32 R24, gdesc[UR4].tnspB, RZ, !UPT ;  /* 0x41e00000041879f0 */ /* 0x000fe2000c7008ff */
[----:B------:R-:W-:Y:S02]  /*0c60*/  UIADD3 UR4, UR4, 0x2, URZ ;  /* 0x0000000204047890 */ /* 0x000fe4000fffe03f */
[----:B------:R-:W-:Y:S01]  /*0c70*/  UIADD3 UR6, UR6, 0x80, URZ ;  /* 0x0000008006067890 */ /* 0x000fe2000fffe03f */
[----:B------:R-:W-:Y:S01]  /*0c80*/  UMOV UR5, 0x80000020 ;  /* 0x8000002000057882 */ /* 0x000fe20000000000 */
[----:B------:R-:W-:-:S07]  /*0c90*/  UMOV UR7, 0x40000040 ;  /* 0x4000004000077882 */ /* 0x000fce0000000000 */
[----:B------:R-:W-:Y:S01]  /*0ca0*/  HGMMA.64x128x16.F32 R24, gdesc[UR4].tnspB, R24, gsb0 ;  /* 0x41e00000041879f0 */ /* 0x000fe20008000818 */
[----:B------:R-:W-:-:S05]  /*0cb0*/  UMOV UR4, 0x1 ;  /* 0x0000000100047882 */ /* 0x000fca0000000000 */
.L_x_11:
[----:B0-----:R-:W-:-:S05]  /*0cc0*/  VIMNMX R5, R4, 0x1, PT ;  /* 0x0000000104057848 */ /* 0x001fca0003fe0100 */
[----:B------:R-:W-:-:S05]  /*0cd0*/  IMAD.IADD R6, R4, 0x1, -R5 ;  /* 0x0000000104067824 */ /* 0x000fca00078e0a05 */
[----:B------:R-:W-:-:S13]  /*0ce0*/  ISETP.GE.AND P0, PT, R6, 0x1, PT ;  /* 0x000000010600780c */ /* 0x000fda0003f06270 */
[----:B------:R-:W-:Y:S05]  /*0cf0*/  @!P0 BRA `(.L_x_14) ;  /* 0x0000000000e88947 */ /* 0x000fea0003800000 */
[----:B------:R-:W0:Y:S01]  /*0d00*/  S2UR UR6, SR_CgaCtaId ;  /* 0x00000000000679c3 */ /* 0x000e220000008800 */
[----:B------:R-:W-:Y:S01]  /*0d10*/  UMOV UR5, 0x400 ;  /* 0x0000040000057882 */ /* 0x000fe20000000000 */
[----:B------:R-:W-:Y:S01]  /*0d20*/  LOP3.LUT R10, R2, 0x1, RZ, 0xfc, !PT ;  /* 0x00000001020a7812 */ /* 0x000fe200078efcff */
[----:B------:R-:W-:Y:S01]  /*0d30*/  IMAD.MOV.U32 R9, RZ, RZ, RZ ;  /* 0x000000ffff097224 */ /* 0x000fe200078e00ff */
[----:B------:R-:W-:Y:S01]  /*0d40*/  UISETP.NE.U32.AND UP0, UPT, UR4, URZ, UPT ;  /* 0x0000003f0400728c */ /* 0x000fe2000bf05070 */
[----:B------:R-:W-:Y:S01]  /*0d50*/  IMAD.MOV.U32 R5, RZ, RZ, R6 ;  /* 0x000000ffff057224 */ /* 0x000fe200078e0006 */
[----:B0-----:R-:W-:-:S04]  /*0d60*/  ULEA UR7, UR6, UR5, 0x18 ;  /* 0x0000000506077291 */ /* 0x001fc8000f8ec03f */
[----:B------:R-:W-:Y:S02]  /*0d70*/  UIADD3 UR6, UR7, 0x12000, URZ ;  /* 0x0001200007067890 */ /* 0x000fe4000fffe03f */
[----:B------:R-:W-:Y:S02]  /*0d80*/  USHF.R.U32.HI UR5, URZ, 0x4, UR7 ;  /* 0x000000043f057899 */ /* 0x000fe40008011607 */
[----:B------:R-:W-:Y:S02]  /*0d90*/  USHF.R.U32.HI UR6, URZ, 0x4, UR6 ;  /* 0x000000043f067899 */ /* 0x000fe40008011606 */
[----:B------:R-:W-:Y:S02]  /*0da0*/  ULOP3.LUT UR5, UR5, 0x3fff, URZ, 0xc0, !UPT ;  /* 0x00003fff05057892 */ /* 0x000fe4000f8ec03f */
[----:B------:R-:W-:Y:S02]  /*0db0*/  ULOP3.LUT UR6, UR6, 0x3fff, URZ, 0xc0, !UPT ;  /* 0x00003fff06067892 */ /* 0x000fe4000f8ec03f */
[----:B------:R-:W-:-:S02]  /*0dc0*/  ULOP3.LUT UR14, UR5, 0x10000, URZ, 0xfc, !UPT ;  /* 0x00010000050e7892 */ /* 0x000fc4000f8efc3f */
[----:B------:R-:W-:Y:S01]  /*0dd0*/  ULOP3.LUT UR15, UR6, 0x1000000, URZ, 0xfc, !UPT ;  /* 0x01000000060f7892 */ /* 0x000fe2000f8efc3f */
[----:B------:R-:W-:-:S11]  /*0de0*/  UMOV UR5, URZ ;  /* 0x0000003f00057c82 */ /* 0x000fd60008000000 */
.L_x_19:
[----:B------:R-:W-:-:S13]  /*0df0*/  ISETP.NE.AND P1, PT, R10, 0x3, PT ;  /* 0x000000030a00780c */ /* 0x000fda0003f25270 */
[----:B0-----:R-:W-:Y:S05]  /*0e00*/  @!P1 BRA `(.L_x_15) ;  /* 0x0000000000049947 */ /* 0x001fea0003800000 */
[----:B------:R-:W-:Y:S01]  /*0e10*/  BPT.TRAP 0x1 ;  /* 0x000000040000795c */ /* 0x000fe20000300000 */
.L_x_15:
[----:B------:R-:W-:Y:S01]  /*0e20*/  SHF.L.U32 R7, R9, 0x1f, RZ ;  /* 0x0000001f09077819 */ /* 0x000fe200000006ff */
[----:B------:R-:W-:-:S12]  /*0e30*/  ULEA UR6, UR4, UR7, 0x3 ;  /* 0x0000000704067291 */ /* 0x000fd8000f8e183f */
.L_x_16:
[----:B0-----:R-:W-:-:S04]  /*0e40*/  IMAD.U32 R8, RZ, RZ, UR6 ;  /* 0x00000006ff087e24 */ /* 0x001fc8000f8e00ff */
[----:B------:R0:W2:Y:S03]  /*0e50*/  SYNCS.PHASECHK.TRANS64.TRYWAIT P0, [R8+URZ+0x36000], R7 ;  /* 0x03600007080075a7 */ /* 0x0000a6000800017f */
[----:B--2---:R-:W-:Y:S05]  /*0e60*/  @!P0 NANOSLEEP.SYNCS 0x989680 ;  /* 0x009896800000895d */ /* 0x004fea0003900000 */
[----:B------:R-:W2:Y:S02]  /*0e70*/  @!P0 SYNCS.PHASECHK.TRANS64 P0, [R8+URZ+0x36000], R7 ;  /* 0x03600007080085a7 */ /* 0x000ea4000800007f */
[----:B--2---:R-:W-:Y:S05]  /*0e80*/  @!P0 BRA `(.L_x_16) ;  /* 0xfffffffc00ec8947 */ /* 0x004fea000383ffff */
[----:B------:R-:W-:Y:S01]  /*0e90*/  ULEA UR8, UR4, UR14, 0x8 ;  /* 0x0000000e04087291 */ /* 0x000fe2000f8e403f */
[----:B------:R-:W-:Y:S01]  /*0ea0*/  WARPGROUP.ARRIVE ;  /* 0x00000000000079c5 */ /* 0x000fe20000000000 */
[----:B------:R-:W-:Y:S01]  /*0eb0*/  ULEA UR10, UR4, UR15, 0x9 ;  /* 0x0000000f040a7291 */ /* 0x000fe2000f8e483f */
[----:B------:R-:W-:Y:S01]  /*0ec0*/  UMOV UR9, 0x80000020 ;  /* 0x8000002000097882 */ /* 0x000fe20000000000 */
[----:B------:R-:W-:-:S07]  /*0ed0*/  UMOV UR11, 0x40000040 ;  /* 0x40000040000b7882 */ /* 0x000fce0000000000 */
[----:B------:R-:W-:Y:S01]  /*0ee0*/  HGMMA.64x128x16.F32 R24, gdesc[UR8].tnspB, R24, UP0 ;  /* 0x41e00000081879f0 */ /* 0x000fe2000bf00818 */
[----:B------:R-:W-:Y:S02]  /*0ef0*/  UIADD3 UR8, UR8, 0x2, URZ ;  /* 0x0000000208087890 */ /* 0x000fe4000fffe03f */
[----:B------:R-:W-:Y:S01]  /*0f00*/  UIADD3 UR10, UR10, 0x80, URZ ;  /* 0x000000800a0a7890 */ /* 0x000fe2000fffe03f */
[----:B------:R-:W-:Y:S01]  /*0f10*/  UMOV UR9, 0x80000020 ;  /* 0x8000002000097882 */ /* 0x000fe20000000000 */
[----:B------:R-:W-:-:S07]  /*0f20*/  UMOV UR11, 0x40000040 ;  /* 0x40000040000b7882 */ /* 0x000fce0000000000 */
[----:B------:R-:W-:Y:S03]  /*0f30*/  HGMMA.64x128x16.F32 R24, gdesc[UR8].tnspB, R24, gsb0 ;  /* 0x41e00000081879f0 */ /* 0x000fe60008000818 */
[----:B------:R-:W-:Y:S02]  /*0f40*/  WARPGROUP.DEPBAR.LE gsb0, 0x1 ;  /* 0x00008000000079c5 */ /* 0x000fe40000010100 */
[----:B------:R-:W-:Y:S05]  /*0f50*/  @!P1 BRA `(.L_x_17) ;  /* 0x0000000000049947 */ /* 0x000fea0003800000 */
[----:B------:R-:W-:Y:S01]  /*0f60*/  BPT.TRAP 0x1 ;  /* 0x000000040000795c */ /* 0x000fe20000300000 */
.L_x_17:
[----:B------:R-:W-:Y:S01]  /*0f70*/  ULEA UR6, UR5, UR7, 0x3 ;  /* 0x0000000705067291 */ /* 0x000fe2000f8e183f */
[----:B------:R-:W-:-:S03]  /*0f80*/  ISETP.GT.U32.AND P0, PT, R2, 0x1, PT ;  /* 0x000000010200780c */ /* 0x000fc60003f04070 */
[----:B------:R-:W-:-:S04]  /*0f90*/  UIADD3 UR6, UR6, 0x36090, URZ ;  /* 0x0003609006067890 */ /* 0x000fc8000fffe03f */
[----:B------:R-:W-:-:S09]  /*0fa0*/  UPRMT UR6, URZ, 0x654, UR6 ;  /* 0x000006543f067896 */ /* 0x000fd20008000006 */
[----:B------:R-:W-:Y:S01]  /*0fb0*/  SYNCS.ARRIVE.TRANS64.RED.A1T0 RZ, [UR6], RZ ;  /* 0x000000ffffff79a7 */ /* 0x000fe20008100406 */
[----:B------:R-:W-:Y:S05]  /*0fc0*/  @P0 BRA `(.L_x_18) ;  /* 0x0000000000040947 */ /* 0x000fea0003800000 */
[----:B------:R-:W-:Y:S01]  /*0fd0*/  BPT.TRAP 0x1 ;  /* 0x000000040000795c */ /* 0x000fe20000300000 */
.L_x_18:
[----:B------:R-:W-:Y:S01]  /*0fe0*/  UIADD3 UR4, UR4, 0x1, URZ ;  /* 0x0000000104047890 */ /* 0x000fe2000fffe03f */
[C---:B------:R-:W-:Y:S01]  /*0ff0*/  ISETP.GT.AND P0, PT, R5.reuse, 0x1, PT ;  /* 0x000000010500780c */ /* 0x040fe20003f04270 */
[----:B------:R-:W-:Y:S01]  /*1000*/  UIADD3 UR5, UR5, 0x1, URZ ;  /* 0x0000000105057890 */ /* 0x000fe2000fffe03f */
[----:B------:R-:W-:Y:S01]  /*1010*/  VIADD R5, R5, 0xffffffff ;  /* 0xffffffff05057836 */ /* 0x000fe20000000000 */
[----:B------:R-:W-:Y:S02]  /*1020*/  UISETP.NE.AND UP0, UPT, UR4, 0x12, UPT ;  /* 0x000000120400788c */ /* 0x000fe4000bf05270 */
[----:B------:R-:W-:Y:S02]  /*1030*/  UISETP.NE.AND UP1, UPT, UR5, 0x12, UPT ;  /* 0x000000120500788c */ /* 0x000fe4000bf25270 */
[----:B------:R-:W-:Y:S02]  /*1040*/  USEL UR6, URZ, 0x1, UP0 ;  /* 0x000000013f067887 */ /* 0x000fe40008000000 */
[----:B------:R-:W-:-:S02]  /*1050*/  USEL UR4, UR4, URZ, UP0 ;  /* 0x0000003f04047287 */ /* 0x000fc40008000000 */
[----:B------:R-:W-:Y:S02]  /*1060*/  USEL UR5, UR5, URZ, UP1 ;  /* 0x0000003f05057287 */ /* 0x000fe40008800000 */
[----:B------:R-:W-:Y:S01]  /*1070*/  UPLOP3.LUT UP0, UPT, UPT, UPT, UPT, 0x80, 0x0 ;  /* 0x000000000000789c */ /* 0x000fe20003f0f070 */
[----:B------:R-:W-:Y:S01]  /*1080*/  LOP3.LUT R9, R9, UR6, RZ, 0x3c, !PT ;  /* 0x0000000609097c12 */ /* 0x000fe2000f8e3cff */
[----:B------:R-:W-:Y:S09]  /*1090*/  @P0 BRA `(.L_x_19) ;  /* 0xfffffffc00540947 */ /* 0x000ff2000383ffff */
.L_x_14:
[----:B------:R-:W-:Y:S01]  /*10a0*/  ISETP.GE.AND P0, PT, R4, 0x1, PT ;  /* 0x000000010400780c */ /* 0x000fe20003f06270 */
[----:B------:R-:W-:-:S12]  /*10b0*/  WARPGROUP.DEPBAR.LE gsb0, 0x0 ;  /* 0x00008000000079c5 */ /* 0x000fd80000010000 */
[----:B------:R-:W-:Y:S05]  /*10c0*/  @!P0 BRA `(.L_x_20) ;  /* 0x0000000000448947 */ /* 0x000fea0003800000 */
[----:B------:R-:W-:-:S04]  /*10d0*/  LOP3.LUT R4, R2, 0x1, RZ, 0xfc, !PT ;  /* 0x0000000102047812 */ /* 0x000fc800078efcff */
[----:B------:R-:W-:-:S13]  /*10e0*/  ISETP.NE.AND P0, PT, R4, 0x3, PT ;  /* 0x000000030400780c */ /* 0x000fda0003f05270 */
[----:B------:R-:W-:Y:S05]  /*10f0*/  @!P0 BRA `(.L_x_21) ;  /* 0x0000000000048947 */ /* 0x000fea0003800000 */
[----:B------:R-:W-:Y:S01]  /*1100*/  BPT.TRAP 0x1 ;  /* 0x000000040000795c */ /* 0x000fe20000300000 */
.L_x_21:
[----:B0-----:R-:W0:Y:S01]  /*1110*/  S2R R7, SR_CgaCtaId ;  /* 0x0000000000077919 */ /* 0x001e220000008800 */
[----:B------:R-:W-:Y:S01]  /*1120*/  IMAD.WIDE.U32 R4, R6, 0x38e38e39, RZ ;  /* 0x38e38e3906047825 */ /* 0x000fe200078e00ff */
[----:B------:R-:W-:Y:S02]  /*1130*/  MOV R4, 0x400 ;  /* 0x0000040000047802 */ /* 0x000fe40000000f00 */
[----:B------:R-:W-:Y:S02]  /*1140*/  ISETP.GT.U32.AND P0, PT, R2, 0x1, PT ;  /* 0x000000010200780c */ /* 0x000fe40003f04070 */
[----:B------:R-:W-:-:S05]  /*1150*/  SHF.R.U32.HI R5, RZ, 0x2, R5 ;  /* 0x00000002ff057819 */ /* 0x000fca0000011605 */
[----:B------:R-:W-:Y:S01]  /*1160*/  IMAD R6, R5, -0x12, R6 ;  /* 0xffffffee05067824 */ /* 0x000fe200078e0206 */
[----:B0-----:R-:W-:-:S05]  /*1170*/  LEA R7, R7, R4, 0x18 ;  /* 0x0000000407077211 */ /* 0x001fca00078ec0ff */
[----:B------:R-:W-:-:S04]  /*1180*/  IMAD R6, R6, 0x8, R7 ;  /* 0x0000000806067824 */ /* 0x000fc800078e0207 */
[----:B------:R-:W-:-:S05]  /*1190*/  VIADD R6, R6, 0x36090 ;  /* 0x0003609006067836 */ /* 0x000fca0000000000 */
[----:B------:R-:W-:-:S04]  /*11a0*/  PRMT R6, RZ, 0x654, R6 ;  /* 0x00000654ff067816 */ /* 0x000fc80000000006 */
[----:B------:R2:W-:Y:S01]  /*11b0*/  SYNCS.ARRIVE.TRANS64.RED.A1T0 RZ, [R6+URZ], RZ ;  /* 0x000000ff06ff79a7 */ /* 0x0005e2000810043f */
[----:B------:R-:W-:Y:S05]  /*11c0*/  @P0 BRA `(.L_x_20) ;  /* 0x0000000000040947 */ /* 0x000fea0003800000 */
[----:B------:R-:W-:Y:S01]  /*11d0*/  BPT.TRAP 0x1 ;  /* 0x000000040000795c */ /* 0x000fe20000300000 */
.L_x_20:
[----:B------:R-:W4:Y:S01]  /*11e0*/  S2R R5, SR_TID.X ;  /* 0x0000000000057919 */ /* 0x000f220000002100 */
[----:B------:R-:W-:Y:S01]  /*11f0*/  ULDC.64 UR4, c[0x0][0x280] ;  /* 0x0000a00000047ab9 */ /* 0x000fe20000000a00 */
[----:B------:R-:W0:Y:S01]  /*1200*/  S2R R4, SR_CTAID.Y ;  /* 0x0000000000047919 */ /* 0x000e220000002600 */
[----:B------:R-:W1:Y:S01]  /*1210*/  S2R R15, SR_CTAID.X ;  /* 0x00000000000f7919 */ /* 0x000e620000002500 */
[----:B----4-:R-:W-:-:S04]  /*1220*/  SHF.R.S32.HI R2, RZ, 0x1f, R5 ;  /* 0x0000001fff027819 */ /* 0x010fc80000011405 */
[----:B------:R-:W-:Y:S01]  /*1230*/  LEA.HI R2, R2, R5, RZ, 0x7 ;  /* 0x0000000502027211 */ /* 0x000fe200078f38ff */
[----:B0-----:R-:W-:-:S03]  /*1240*/  IMAD.SHL.U32 R4, R4, 0x80, RZ ;  /* 0x0000008004047824 */ /* 0x001fc600078e00ff */
[----:B------:R-:W-:Y:S01]  /*1250*/  LOP3.LUT R2, R2, 0xffffff80, RZ, 0xc0, !PT ;  /* 0xffffff8002027812 */ /* 0x000fe200078ec0ff */
[----:B-1----:R-:W-:Y:S01]  /*1260*/  IMAD.SHL.U32 R8, R15, 0x40, RZ ;  /* 0x000000400f087824 */ /* 0x002fe200078e00ff */
[----:B------:R-:W-:-:S03]  /*1270*/  ISETP.GE.AND P0, PT, R4, UR5, PT ;  /* 0x0000000504007c0c */ /* 0x000fc6000bf06270 */
[----:B------:R-:W-:Y:S01]  /*1280*/  IMAD.IADD R2, R5, 0x1, -R2 ;  /* 0x0000000105027824 */ /* 0x000fe200078e0a02 */
[----:B------:R-:W-:-:S04]  /*1290*/  ISETP.GE.OR P0, PT, R8, UR4, P0 ;  /* 0x0000000408007c0c */ /* 0x000fc80008706670 */
[----:B------:R-:W-:-:S04]  /*12a0*/  SHF.R.S32.HI R5, RZ, 0x1f, R2 ;  /* 0x0000001fff057819 */ /* 0x000fc80000011402 */
[----:B--2---:R-:W-:-:S04]  /*12b0*/  LEA.HI R6, R5, R2, RZ, 0x2 ;  /* 0x0000000205067211 */ /* 0x004fc800078f10ff */
[--C-:B------:R-:W-:Y:S02]  /*12c0*/  SHF.R.S32.HI R10, RZ, 0x2, R6.reuse ;  /* 0x00000002ff0a7819 */ /* 0x100fe40000011406 */
[----:B------:R-:W-:-:S04]  /*12d0*/  SHF.R.S32.HI R7, RZ, 0x1f, R6 ;  /* 0x0000001fff077819 */ /* 0x000fc80000011406 */
[----:B------:R-:W-:-:S04]  /*12e0*/  LEA.HI R7, R7, R10, RZ, 0x3 ;  /* 0x0000000a07077211 */ /* 0x000fc800078f18ff */
[----:B------:R-:W-:Y:S01]  /*12f0*/  LOP3.LUT R11, R7, 0xfffffff8, RZ, 0xc0, !PT ;  /* 0xfffffff8070b7812 */ /* 0x000fe200078ec0ff */
[----:B------:R-:W-:Y:S06]  /*1300*/  @P0 EXIT ;  /* 0x000000000000094d */ /* 0x000fec0003800000 */
[----:B------:R-:W0:Y:S01]  /*1310*/  LDC.64 R16, c[0x0][0x658] ;  /* 0x00019600ff107b82 */ /* 0x000e220000000a00 */
[----:B------:R-:W-:Y:S01]  /*1320*/  IMAD.IADD R10, R10, 0x1, -R11 ;  /* 0x000000010a0a7824 */ /* 0x000fe200078e0a0b */
[----:B------:R-:W-:Y:S02]  /*1330*/  LOP3.LUT R7, R6, 0x7ffffffc, RZ, 0xc0, !PT ;  /* 0x7ffffffc06077812 */ /* 0x000fe400078ec0ff */
[----:B------:R-:W-:Y:S02]  /*1340*/  LEA.HI R5, R5, R2, RZ, 0x5 ;  /* 0x0000000205057211 */ /* 0x000fe400078f28ff */
[----:B------:R-:W-:Y:S01]  /*1350*/  SHF.R.S32.HI R11, RZ, 0x1f, R10 ;  /* 0x0000001fff0b7819 */ /* 0x000fe2000001140a */
[----:B------:R-:W-:Y:S01]  /*1360*/  IMAD.IADD R7, R2, 0x1, -R7 ;  /* 0x0000000102077824 */ /* 0x000fe200078e0a07 */
[----:B------:R-:W-:Y:S02]  /*1370*/  SHF.R.S32.HI R5, RZ, 0x5, R5 ;  /* 0x00000005ff057819 */ /* 0x000fe40000011405 */
[----:B---3-5:R-:W-:Y:S01]  /*1380*/  FSETP.NEU.AND P1, PT, R3, RZ, PT ;  /* 0x000000ff0300720b */ /* 0x028fe20003f2d000 */
[----:B------:R-:W-:-:S02]  /*1390*/  IMAD.SHL.U32 R7, R7, 0x2, RZ ;  /* 0x0000000207077824 */ /* 0x000fc400078e00ff */
[----:B------:R-:W-:-:S03]  /*13a0*/  IMAD.WIDE R14, R15, 0x40, R10 ;  /* 0x000000400f0e7825 */ /* 0x000fc600078e020a */
[----:B------:R-:W-:Y:S01]  /*13b0*/  SHF.R.S32.HI R9, RZ, 0x1f, R7 ;  /* 0x0000001fff097819 */ /* 0x000fe20000011407 */
[C---:B------:R-:W-:Y:S01]  /*13c0*/  IMAD R11, R5.reuse, -0x10, -R8 ;  /* 0xfffffff0050b7824 */ /* 0x040fe200078e0a08 */
[C---:B------:R-:W-:Y:S01]  /*13d0*/  IADD3 R8, P0, R4.reuse, R7, RZ ;  /* 0x0000000704087210 */ /* 0x040fe20007f1e0ff */
[----:B------:R-:W-:Y:S01]  /*13e0*/  IMAD.WIDE R14, R5, 0x10, R14 ;  /* 0x00000010050e7825 */ /* 0x000fe200078e020e */
[----:B------:R-:W-:Y:S02]  /*13f0*/  IADD3 R2, -R7, UR5, -R4 ;  /* 0x0000000507027c10 */ /* 0x000fe4000fffe904 */
[----:B------:R-:W-:Y:S01]  /*1400*/  LEA.HI.X.SX32 R9, R4, R9, 0x1, P0 ;  /* 0x0000000904097211 */ /* 0x000fe200000f0eff */
[-C--:B0-----:R-:W-:Y:S01]  /*1410*/  IMAD R4, R15, R16.reuse, RZ ;  /* 0x000000100f047224 */ /* 0x081fe200078e02ff */
[----:B------:R-:W-:Y:S02]  /*1420*/  IADD3 R10, R11, UR4, -R10 ;  /* 0x000000040b0a7c10 */ /* 0x000fe4000fffe80a */
[----:B------:R-:W-:Y:S01]  /*1430*/  ISETP.GT.AND P0, PT, R2, RZ, PT ;  /* 0x000000ff0200720c */ /* 0x000fe20003f04270 */
[----:B------:R-:W-:Y:S01]  /*1440*/  IMAD.WIDE.U32 R12, R14, R16, R8 ;  /* 0x000000100e0c7225 */ /* 0x000fe200078e0008 */
[----:B------:R-:W-:-:S02]  /*1450*/  SHF.L.U64.HI R11, R16, 0x3, R17 ;  /* 0x00000003100b7819 */ /* 0x000fc40000010211 */
[----:B------:R-:W-:Y:S01]  /*1460*/  ISETP.GT.AND P2, PT, R10, RZ, P0 ;  /* 0x000000ff0a00720c */ /* 0x000fe20000744270 */
[----:B------:R-:W-:Y:S02]  /*1470*/  IMAD R7, R14, R17, R4 ;  /* 0x000000110e077224 */ /* 0x000fe400078e0204 */
[----:B------:R-:W-:Y:S02]  /*1480*/  IMAD.SHL.U32 R16, R16, 0x8, RZ ;  /* 0x0000000810107824 */ /* 0x000fe400078e00ff */
[----:B------:R-:W-:Y:S01]  /*1490*/  IMAD.IADD R7, R13, 0x1, R7 ;  /* 0x000000010d077824 */ /* 0x000fe200078e0207 */
[----:B------:R-:W-:Y:S07]  /*14a0*/  @!P1 BRA `(.L_x_22) ;  /* 0x0000002c00fc9947 */ /* 0x000fee0003800000 */
[----:B------:R-:W-:Y:S01]  /*14b0*/  ULDC.64 UR6, c[0x0][0x630] ;  /* 0x00018c0000067ab9 */ /* 0x000fe20000000a00 */
[----:B------:R-:W-:Y:S01]  /*14c0*/  ULDC.64 UR8, c[0x0][0x628] ;  /* 0x00018a0000087ab9 */ /* 0x000fe20000000a00 */
[----:B------:R-:W-:Y:S01]  /*14d0*/  IMAD R13, R15, UR6, RZ ;  /* 0x000000060f0d7c24 */ /* 0x000fe2000f8e02ff */
[----:B------:R-:W-:Y:S01]  /*14e0*/  ULDC.64 UR4, c[0x0][0x650] ;  /* 0x0001940000047ab9 */ /* 0x000fe20000000a00 */
[----:B------:R-:W-:-:S04]  /*14f0*/  IMAD.WIDE.U32 R18, R14, UR6, R8 ;  /* 0x000000060e127c25 */ /* 0x000fc8000f8e0008 */
[----:B------:R-:W-:Y:S01]  /*1500*/  IMAD R13, R14, UR7, R13 ;  /* 0x000000070e0d7c24 */ /* 0x000fe2000f8e020d */
[----:B------:R-:W-:-:S03]  /*1510*/  LEA R4, P1, R18, UR8, 0x1 ;  /* 0x0000000812047c11 */ /* 0x000fc6000f8208ff */
[----:B------:R-:W-:-:S05]  /*1520*/  IMAD.IADD R5, R19, 0x1, R13 ;  /* 0x0000000113057824 */ /* 0x000fca00078e020d */
[----:B------:R-:W-:-:S05]  /*1530*/  LEA.HI.X R5, R18, UR9, R5, 0x1, P1 ;  /* 0x0000000912057c11 */ /* 0x000fca00088f0c05 */
[----:B------:R-:W2:Y:S01]  /*1540*/  @P2 LDG.E.LTC128B.U16 R17, desc[UR12][R4.64] ;  /* 0x0000000c04112981 */ /* 0x000ea2000c1e1520 */
[----:B------:R-:W-:Y:S01]  /*1550*/  ISETP.GT.AND P1, PT, R2, 0x1, PT ;  /* 0x000000010200780c */ /* 0x000fe20003f24270 */
[----:B------:R-:W-:Y:S03]  /*1560*/  BSSY B0, `(.L_x_23) ;  /* 0x000000b000007945 */ /* 0x000fe60003800000 */
[----:B------:R-:W-:Y:S01]  /*1570*/  ISETP.GT.AND P3, PT, R10, RZ, P1 ;  /* 0x000000ff0a00720c */ /* 0x000fe20000f64270 */
[----:B--2---:R-:W-:-:S05]  /*1580*/  HADD2.F32 R6, -RZ, R17.H0_H0 ;  /* 0x20000011ff067230 */ /* 0x004fca0000004100 */
[----:B------:R-:W-:Y:S01]  /*1590*/  FMUL R19, R6, R3 ;  /* 0x0000000306137220 */ /* 0x000fe20000400000 */
[----:B------:R-:W-:-:S03]  /*15a0*/  LEA R6, P4, R12, UR4, 0x1 ;  /* 0x000000040c067c11 */ /* 0x000fc6000f8808ff */
[----:B------:R-:W-:Y:S01]  /*15b0*/  FFMA R19, R24, R0, R19 ;  /* 0x0000000018137223 */ /* 0x000fe20000000013 */
[----:B------:R-:W-:-:S04]  /*15c0*/  LEA.HI.X R7, R12, UR5, R7, 0x1, P4 ;  /* 0x000000050c077c11 */ /* 0x000fc8000a0f0c07 */
[----:B------:R-:W-:-:S05]  /*15d0*/  F2FP.F16.F32.PACK_AB R19, RZ, R19 ;  /* 0x00000013ff13723e */ /* 0x000fca00000000ff */
[----:B------:R0:W-:Y:S01]  /*15e0*/  @P2 STG.E.U16 desc[UR12][R6.64], R19 ;  /* 0x0000001306002986 */ /* 0x0001e2000c10150c */
[----:B------:R-:W-:Y:S05]  /*15f0*/  @!P3 BRA `(.L_x_24) ;  /* 0x000000000004b947 */ /* 0x000fea0003800000 */
[----:B------:R1:W5:Y:S02]  /*1600*/  LDG.E.LTC128B.U16 R17, desc[UR12][R4.64+0x2] ;  /* 0x0000020c04117981 */ /* 0x000364000c1e1520 */
.L_x_24:
[----:B------:R-:W-:Y:S05]  /*1610*/  BSYNC B0 ;  /* 0x0000000000007941 */ /* 0x000fea0003800000 */
.L_x_23:
[----:B------:R-:W-:Y:S01]  /*1620*/  USHF.L.U32 UR5, UR6, 0x3, URZ ;  /* 0x0000000306057899 */ /* 0x000fe2000800063f */
[----:B-----5:R-:W-:Y:S01]  /*1630*/  HADD2.F32 R12, -RZ, R17.H0_H0 ;  /* 0x20000011ff0c7230 */ /* 0x020fe20000004100 */
[----:B------:R-:W-:Y:S01]  /*1640*/  USHF.L.U64.HI UR4, UR6, 0x3, UR7 ;  /* 0x0000000306047899 */ /* 0x000fe20008010207 */
[----:B------:R-:W-:-:S03]  /*1650*/  ISETP.GT.AND P0, PT, R10, 0x8, P0 ;  /* 0x000000080a00780c */ /* 0x000fc60000704270 */
[----:B------:R-:W-:Y:S02]  /*1660*/  IMAD.U32 R18, RZ, RZ, UR5 ;  /* 0x00000005ff127e24 */ /* 0x000fe4000f8e00ff */
[----:B------:R-:W-:Y:S01]  /*1670*/  FMUL R12, R12, R3 ;  /* 0x000000030c0c7220 */ /* 0x000fe20000400000 */
[----:B0-----:R-:W-:-:S03]  /*1680*/  IMAD.U32 R19, RZ, RZ, UR4 ;  /* 0x00000004ff137e24 */ /* 0x001fc6000f8e00ff */
[----:B------:R-:W-:Y:S01]  /*1690*/  FFMA R12, R25, R0, R12 ;  /* 0x00000000190c7223 */ /* 0x000fe2000000000c */
[----:B------:R-:W-:-:S04]  /*16a0*/  IMAD.WIDE.U32 R18, R14, UR6, R18 ;  /* 0x000000060e127c25 */ /* 0x000fc8000f8e0012 */
[----:B------:R-:W-:Y:S02]  /*16b0*/  F2FP.F16.F32.PACK_AB R12, RZ, R12 ;  /* 0x0000000cff0c723e */ /* 0x000fe400000000ff */
[----:B------:R-:W-:Y:S02]  /*16c0*/  IADD3 R14, P2, R8, R18, RZ ;  /* 0x00000012080e7210 */ /* 0x000fe40007f5e0ff */
[----:B------:R-:W-:Y:S02]  /*16d0*/  PRMT R15, R12, 0x7610, R15 ;  /* 0x000076100c0f7816 */ /* 0x000fe4000000000f */
[----:B------:R-:W-:Y:S02]  /*16e0*/  IADD3.X R9, R9, R13, R19, P2, !PT ;  /* 0x0000000d09097210 */ /* 0x000fe400017fe413 */
[C---:B------:R-:W-:Y:S01]  /*16f0*/  LEA R8, P2, R14.reuse, UR8, 0x1 ;  /* 0x000000080e087c11 */ /* 0x040fe2000f8408ff */
[----:B------:R0:W-:Y:S03]  /*1700*/  @P3 STG.E.U16 desc[UR12][R6.64+0x2], R15 ;  /* 0x0000020f06003986 */ /* 0x0001e6000c10150c */
[----:B------:R-:W-:-:S02]  /*1710*/  LEA.HI.X R9, R14, UR9, R9, 0x1, P2 ;  /* 0x000000090e097c11 */ /* 0x000fc400090f0c09 */
[----:B------:R-:W-:-:S06]  /*1720*/  PRMT R14, R17, 0x7610, R14 ;  /* 0x00007610110e7816 */ /* 0x000fcc000000000e */
[----:B------:R-:W2:Y:S01]  /*1730*/  @P0 LDG.E.LTC128B.U16 R14, desc[UR12][R8.64] ;  /* 0x0000000c080e0981 */ /* 0x000ea2000c1e1520 */
[C---:B------:R-:W-:Y:S01]  /*1740*/  SHF.L.U64.HI R11, R16.reuse, 0x1, R11 ;  /* 0x00000001100b7819 */ /* 0x040fe2000001020b */
[----:B------:R-:W-:Y:S01]  /*1750*/  BSSY B0, `(.L_x_25) ;  /* 0x000000b000007945 */ /* 0x000fe20003800000 */
[----:B------:R-:W-:Y:S02]  /*1760*/  LEA R16, P2, R16, R6, 0x1 ;  /* 0x0000000610107211 */ /* 0x000fe400078408ff */
[----:B------:R-:W-:-:S03]  /*1770*/  ISETP.GT.AND P1, PT, R10, 0x8, P1 ;  /* 0x000000080a00780c */ /* 0x000fc60000f24270 */
[----:B------:R-:W-:Y:S02]  /*1780*/  IMAD.X R17, R11, 0x1, R7, P2 ;  /* 0x000000010b117824 */ /* 0x000fe400010e0607 */
[----:B--2---:R-:W-:-:S05]  /*1790*/  HADD2.F32 R12, -RZ, R14.H0_H0 ;  /* 0x2000000eff0c7230 */ /* 0x004fca0000004100 */
[----:B------:R-:W-:-:S04]  /*17a0*/  FMUL R13, R12, R3 ;  /* 0x000000030c0d7220 */ /* 0x000fc80000400000 */
[----:B------:R-:W-:-:S05]  /*17b0*/  FFMA R13, R26, R0, R13 ;  /* 0x000000001a0d7223 */ /* 0x000fca000000000d */
[----:B------:R-:W-:-:S05]  /*17c0*/  F2FP.F16.F32.PACK_AB R13, RZ, R13 ;  /* 0x0000000dff0d723e */ /* 0x000fca00000000ff */
[----:B------:R0:W-:Y:S01]  /*17d0*/  @P0 STG.E.U16 desc[UR12][R16.64], R13 ;  /* 0x0000000d10000986 */ /* 0x0001e2000c10150c */
[----:B------:R-:W-:Y:S05]  /*17e0*/  @!P1 BRA `(.L_x_26) ;  /* 0x0000000000049947 */ /* 0x000fea0003800000 */
[----:B------:R2:W5:Y:S02]  /*17f0*/  LDG.E.LTC128B.U16 R14, desc[UR12][R8.64+0x2] ;  /* 0x0000020c080e7981 */ /* 0x000564000c1e1520 */
.L_x_26:
[----:B------:R-:W-:Y:S05]  /*1800*/  BSYNC B0 ;  /* 0x0000000000007941 */ /* 0x000fea0003800000 */
.L_x_25:
[----:B-----5:R-:W-:Y:S01]  /*1810*/  HADD2.F32 R12, -RZ, R14.H0_H0 ;  /* 0x2000000eff0c7230 */ /* 0x020fe20000004100 */
[----:B------:R-:W-:Y:S01]  /*1820*/  ISETP.GT.AND P0, PT, R2, 0x8, PT ;  /* 0x000000080200780c */ /* 0x000fe20003f04270 */
[----:B0-----:R-:W-:Y:S01]  /*1830*/  @P1 IMAD.MOV.U32 R13, RZ, RZ, R17 ;  /* 0x000000ffff0d1224 */ /* 0x001fe200078e0011 */
[----:B------:R-:W-:Y:S02]  /*1840*/  BSSY B0, `(.L_x_27) ;  /* 0x000000a000007945 */ /* 0x000fe40003800000 */
[----:B------:R-:W-:Y:S01]  /*1850*/  FMUL R12, R12, R3 ;  /* 0x000000030c0c7220 */ /* 0x000fe20000400000 */
[----:B------:R-:W-:-:S03]  /*1860*/  ISETP.GT.AND P2, PT, R10, RZ, P0 ;  /* 0x000000ff0a00720c */ /* 0x000fc60000744270 */
[----:B------:R-:W-:-:S05]  /*1870*/  FFMA R12, R27, R0, R12 ;  /* 0x000000001b0c7223 */ /* 0x000fca000000000c */
[----:B------:R-:W-:-:S04]  /*1880*/  F2FP.F16.F32.PACK_AB R12, RZ, R12 ;  /* 0x0000000cff0c723e */ /* 0x000fc800000000ff */
[----:B------:R-:W-:Y:S01]  /*1890*/  PRMT R11, R12, 0x7610, R11 ;  /* 0x000076100c0b7816 */ /* 0x000fe2000000000b */
[----:B------:R-:W-:-:S05]  /*18a0*/  @P1 IMAD.MOV.U32 R12, RZ, RZ, R16 ;  /* 0x000000ffff0c1224 */ /* 0x000fca00078e0010 */
[----:B------:R0:W-:Y:S01]  /*18b0*/  @P1 STG.E.U16 desc[UR12][R12.64+0x2], R11 ;  /* 0x0000020b0c001986 */ /* 0x0001e2000c10150c */
[----:B------:R-:W-:Y:S05]  /*18c0*/  @!P2 BRA `(.L_x_28) ;  /* 0x000000000004a947 */ /* 0x000fea0003800000 */
[----:B------:R3:W5:Y:S02]  /*18d0*/  LDG.E.LTC128B.U16 R14, desc[UR12][R4.64+0x10] ;  /* 0x0000100c040e7981 */ /* 0x000764000c1e1520 */
.L_x_28:
[----:B------:R-:W-:Y:S05]  /*18e0*/  BSYNC B0 ;  /* 0x0000000000007941 */ /* 0x000fea0003800000 */
.L_x_27:
[----:B0----5:R-:W-:Y:S01]  /*18f0*/  HADD2.F32 R12, -RZ, R14.H0_H0 ;  /* 0x2000000eff0c7230 */ /* 0x021fe20000004100 */
[----:B------:R-:W-:Y:S01]  /*1900*/  ISETP.GT.AND P1, PT, R2, 0x9, PT ;  /* 0x000000090200780c */ /* 0x000fe20003f24270 */
[----:B------:R-:W-:Y:S03]  /*1910*/  BSSY B0, `(.L_x_29) ;  /* 0x0000008000007945 */ /* 0x000fe60003800000 */
[----:B------:R-:W-:Y:S01]  /*1920*/  FMUL R11, R12, R3 ;  /* 0x000000030c0b7220 */ /* 0x000fe20000400000 */
[----:B------:R-:W-:-:S03]  /*1930*/  ISETP.GT.AND P3, PT, R10, RZ, P1 ;  /* 0x000000ff0a00720c */ /* 0x000fc60000f64270 */
[----:B------:R-:W-:-:S05]  /*1940*/  FFMA R11, R28, R0, R11 ;  /* 0x000000001c0b7223 */ /* 0x000fca000000000b */
[----:B------:R-:W-:-:S05]  /*1950*/  F2FP.F16.F32.PACK_AB R11, RZ, R11 ;  /* 0x0000000bff0b723e */ /* 0x000fca00000000ff */
[----:B------:R0:W-:Y:S01]  /*1960*/  @P2 STG.E.U16 desc[UR12][R6.64+0x10], R11 ;  /* 0x0000100b06002986 */ /* 0x0001e2000c10150c */
[----:B------:R-:W-:Y:S05]  /*1970*/  @!P3 BRA `(.L_x_30) ;  /* 0x000000000004b947 */ /* 0x000fea0003800000 */
[----:B------:R4:W5:Y:S02]  /*1980*/  LDG.E.LTC128B.U16 R14, desc[UR12][R4.64+0x12] ;  /* 0x0000120c040e7981 */ /* 0x000964000c1e1520 */
.L_x_30:
[----:B------:R-:W-:Y:S05]  /*1990*/  BSYNC B0 ;  /* 0x0000000000007941 */ /* 0x000fea0003800000 */
.L_x_29:
[----:B-----5:R-:W-:Y:S01]  /*19a0*/  HADD2.F32 R12, -RZ, R14.H0_H0 ;  /* 0x2000000eff0c7230 */ /* 0x020fe20000004100 */
[----:B------:R-:W-:Y:S01]  /*19b0*/  ISETP.GT.AND P0, PT, R10, 0x8, P0 ;  /* 0x000000080a00780c */ /* 0x000fe20000704270 */
[----:B------:R-:W-:Y:S03]  /*19c0*/  BSSY B0, `(.L_x_31) ;  /* 0x0000007000007945 */ /* 0x000fe60003800000 */
[----:B------:R-:W-:-:S04]  /*19d0*/  FMUL R12, R12, R3 ;  /* 0x000000030c0c7220 */ /* 0x000fc80000400000 */
[----:B------:R-:W-:-:S05]  /*19e0*/  FFMA R12, R29, R0, R12 ;  /* 0x000000001d0c7223 */ /* 0x000fca000000000c */
[----:B------:R-:W-:-:S05]  /*19f0*/  F2FP.F16.F32.PACK_AB R12, RZ, R12 ;  /* 0x0000000cff0c723e */ /* 0x000fca00000000ff */
[----:B------:R0:W-:Y:S01]  /*1a00*/  @P3 STG.E.U16 desc[UR12][R6.64+0x12], R12 ;  /* 0x0000120c06003986 */ /* 0x0001e2000c10150c */
[----:B------:R-:W-:Y:S05]  /*1a10*/  @!P0 BRA `(.L_x_32) ;  /* 0x0000000000048947 */ /* 0x000fea0003800000 */
[----:B------:R0:W5:Y:S02]  /*1a20*/  LDG.E.LTC128B.U16 R14, desc[UR12][R8.64+0x10] ;  /* 0x0000100c080e7981 */ /* 0x000164000c1e1520 */
.L_x_32:
[----:B------:R-:W-:Y:S05]  /*1a30*/  BSYNC B0 ;  /* 0x0000000000007941 */ /* 0x000fea0003800000 */
.L_x_31:
[----:B0----5:R-:W-:Y:S01]  /*1a40*/  HADD2.F32 R12, -RZ, R14.H0_H0 ;  /* 0x2000000eff0c7230 */ /* 0x021fe20000004100 */
[----:B------:R-:W-:Y:S01]  /*1a50*/  ISETP.GT.AND P1, PT, R10, 0x8, P1 ;  /* 0x000000080a00780c */ /* 0x000fe20000f24270 */
[----:B------:R-:W-:Y:S01]  /*1a60*/  @P0 IMAD.MOV.U32 R13, RZ, RZ, R17 ;  /* 0x000000ffff0d0224 */ /* 0x000fe200078e0011 */
[----:B------:R-:W-:Y:S02]  /*1a70*/  BSSY B0, `(.L_x_33) ;  /* 0x0000008000007945 */ /* 0x000fe40003800000 */
[----:B------:R-:W-:Y:S01]  /*1a80*/  FMUL R11, R12, R3 ;  /* 0x000000030c0b7220 */ /* 0x000fe20000400000 */
[----:B------:R-:W-:-:S03]  /*1a90*/  @P0 IMAD.MOV.U32 R12, RZ, RZ, R16 ;  /* 0x000000ffff0c0224 */ /* 0x000fc600078e0010 */
[----:B------:R-:W-:-:S05]  /*1aa0*/  FFMA R11, R30, R0, R11 ;  /* 0x000000001e0b7223 */ /* 0x000fca000000000b */
[----:B------:R-:W-:-:S05]  /*1ab0*/  F2FP.F16.F32.PACK_AB R11, RZ, R11 ;  /* 0x0000000bff0b723e */ /* 0x000fca00000000ff */
[----:B------:R0:W-:Y:S01]  /*1ac0*/  @P0 STG.E.U16 desc[UR12][R12.64+0x10], R11 ;  /* 0x0000100b0c000986 */ /* 0x0001e2000c10150c */
[----:B------:R-:W-:Y:S05]  /*1ad0*/  @!P1 BRA `(.L_x_34) ;  /* 0x0000000000049947 */ /* 0x000fea0003800000 */
[----:B------:R0:W5:Y:S02]  /*1ae0*/  LDG.E.LTC128B.U16 R14, desc[UR12][R8.64+0x12] ;  /* 0x0000120c080e7981 */ /* 0x000164000c1e1520 */
.L_x_34:
[----:B------:R-:W-:Y:S05]  /*1af0*/  BSYNC B0 ;  /* 0x0000000000007941 */ /* 0x000fea0003800000 */
.L_x_33:
[----:B0----5:R-:W-:Y:S01]  /*1b00*/  HADD2.F32 R12, -RZ, R14.H0_H0 ;  /* 0x2000000eff0c7230 */ /* 0x021fe20000004100 */
[----:B------:R-:W-:Y:S01]  /*1b10*/  ISETP.GT.AND P0, PT, R2, 0x10, PT ;  /* 0x000000100200780c */ /* 0x000fe20003f04270 */
[----:B------:R-:W-:Y:S01]  /*1b20*/  @P1 IMAD.MOV.U32 R13, RZ, RZ, R17 ;  /* 0x000000ffff0d1224 */ /* 0x000fe200078e0011 */
        /* <DEDUP_REMOVED lines=10> */
.L_x_36:
[----:B------:R-:W-:Y:S05]  /*1bd0*/  BSYNC B0 ;  /* 0x0000000000007941 */ /* 0x000fea0003800000 */
.L_x_35:
        /* <DEDUP_REMOVED lines=10> */
.L_x_38:
[----:B------:R-:W-:Y:S05]  /*1c80*/  BSYNC B0 ;  /* 0x0000000000007941 */ /* 0x000fea0003800000 */
.L_x_37:
        /* <DEDUP_REMOVED lines=9> */
.L_x_40:
[----:B------:R-:W-:Y:S05]  /*1d20*/  BSYNC B0 ;  /* 0x0000000000007941 */ /* 0x000fea0003800000 */
.L_x_39:
        /* <DEDUP_REMOVED lines=11> */
.L_x_42:
[----:B------:R-:W-:Y:S05]  /*1de0*/  BSYNC B0 ;  /* 0x0000000000007941 */ /* 0x000fea0003800000 */
.L_x_41:
        /* <DEDUP_REMOVED lines=13> */
.L_x_44:
[----:B------:R-:W-:Y:S05]  /*1ec0*/  BSYNC B0 ;  /* 0x0000000000007941 */ /* 0x000fea0003800000 */
.L_x_43:
        /* <DEDUP_REMOVED lines=10> */
.L_x_46:
[----:B------:R-:W-:Y:S05]  /*1f70*/  BSYNC B0 ;  /* 0x0000000000007941 */ /* 0x000fea0003800000 */
.L_x_45:
        /* <DEDUP_REMOVED lines=9> */
.L_x_48:
[----:B------:R-:W-:Y:S05]  /*2010*/  BSYNC B0 ;  /* 0x0000000000007941 */ /* 0x000fea0003800000 */
.L_x_47:
        /* <DEDUP_REMOVED lines=11> */
.L_x_50:
[----:B------:R-:W-:Y:S05]  /*20d0*/  BSYNC B0 ;  /* 0x0000000000007941 */ /* 0x000fea0003800000 */
.L_x_49:
        /* <DEDUP_REMOVED lines=13> */
.L_x_52:
[----:B------:R-:W-:Y:S05]  /*21b0*/  BSYNC B0 ;  /* 0x0000000000007941 */ /* 0x000fea0003800000 */
.L_x_51:
        /* <DEDUP_REMOVED lines=10> */
.L_x_54:
[----:B------:R-:W-:Y:S05]  /*2260*/  BSYNC B0 ;  /* 0x0000000000007941 */ /* 0x000fea0003800000 */
.L_x_53:
        /* <DEDUP_REMOVED lines=9> */
.L_x_56:
[----:B------:R-:W-:Y:S05]  /*2300*/  BSYNC B0 ;  /* 0x0000000000007941 */ /* 0x000fea0003800000 */
.L_x_55:
        /* <DEDUP_REMOVED lines=11> */
.L_x_58:
[----:B------:R-:W-:Y:S05]  /*23c0*/  BSYNC B0 ;  /* 0x0000000000007941 */ /* 0x000fea0003800000 */
.L_x_57:
        /* <DEDUP_REMOVED lines=13> */
.L_x_60:
[----:B------:R-:W-:Y:S05]  /*24a0*/  BSYNC B0 ;  /* 0x0000000000007941 */ /* 0x000fea0003800000 */
.L_x_59:
        /* <DEDUP_REMOVED lines=10> */
.L_x_62:
[----:B------:R-:W-:Y:S05]  /*2550*/  BSYNC B0 ;  /* 0x0000000000007941 */ /* 0x000fea0003800000 */
.L_x_61:
        /* <DEDUP_REMOVED lines=9> */
.L_x_64:
[----:B------:R-:W-:Y:S05]  /*25f0*/  BSYNC B0 ;  /* 0x0000000000007941 */ /* 0x000fea0003800000 */
.L_x_63:
        /* <DEDUP_REMOVED lines=11> */
.L_x_66:
[----:B------:R-:W-:Y:S05]  /*26b0*/  BSYNC B0 ;  /* 0x0000000000007941 */ /* 0x000fea0003800000 */
.L_x_65:
        /* <DEDUP_REMOVED lines=13> */
.L_x_68:
[----:B------:R-:W-:Y:S05]  /*2790*/  BSYNC B0 ;  /* 0x0000000000007941 */ /* 0x000fea0003800000 */
.L_x_67:
        /* <DEDUP_REMOVED lines=10> */
.L_x_70:
[----:B------:R-:W-:Y:S05]  /*2840*/  BSYNC B0 ;  /* 0x0000000000007941 */ /* 0x000fea0003800000 */
.L_x_69:
        /* <DEDUP_REMOVED lines=9> */
.L_x_72:
[----:B------:R-:W-:Y:S05]  /*28e0*/  BSYNC B0 ;  /* 0x0000000000007941 */ /* 0x000fea0003800000 */
.L_x_71:
        /* <DEDUP_REMOVED lines=11> */
.L_x_74:
[----:B------:R-:W-:Y:S05]  /*29a0*/  BSYNC B0 ;  /* 0x0000000000007941 */ /* 0x000fea0003800000 */
.L_x_73:
        /* <DEDUP_REMOVED lines=13> */
.L_x_76:
[----:B------:R-:W-:Y:S05]  /*2a80*/  BSYNC B0 ;  /* 0x0000000000007941 */ /* 0x000fea0003800000 */
.L_x_75:
        /* <DEDUP_REMOVED lines=10> */
.L_x_78:
[----:B------:R-:W-:Y:S05]  /*2b30*/  BSYNC B0 ;  /* 0x0000000000007941 */ /* 0x000fea0003800000 */
.L_x_77:
        /* <DEDUP_REMOVED lines=9> */
.L_x_80:
[----:B------:R-:W-:Y:S05]  /*2bd0*/  BSYNC B0 ;  /* 0x0000000000007941 */ /* 0x000fea0003800000 */
.L_x_79:
        /* <DEDUP_REMOVED lines=11> */
.L_x_82:
[----:B------:R-:W-:Y:S05]  /*2c90*/  BSYNC B0 ;  /* 0x0000000000007941 */ /* 0x000fea0003800000 */
.L_x_81:
        /* <DEDUP_REMOVED lines=13> */
.L_x_84:
[----:B------:R-:W-:Y:S05]  /*2d70*/  BSYNC B0 ;  /* 0x0000000000007941 */ /* 0x000fea0003800000 */
.L_x_83:
        /* <DEDUP_REMOVED lines=10> */
.L_x_86:
[----:B------:R-:W-:Y:S05]  /*2e20*/  BSYNC B0 ;  /* 0x0000000000007941 */ /* 0x000fea0003800000 */
.L_x_85:
        /* <DEDUP_REMOVED lines=9> */
.L_x_88:
[----:B------:R-:W-:Y:S05]  /*2ec0*/  BSYNC B0 ;  /* 0x0000000000007941 */ /* 0x000fea0003800000 */
.L_x_87:
        /* <DEDUP_REMOVED lines=11> */
.L_x_90:
[----:B------:R-:W-:Y:S05]  /*2f80*/  BSYNC B0 ;  /* 0x0000000000007941 */ /* 0x000fea0003800000 */
.L_x_89:
        /* <DEDUP_REMOVED lines=13> */
.L_x_92:
[----:B------:R-:W-:Y:S05]  /*3060*/  BSYNC B0 ;  /* 0x0000000000007941 */ /* 0x000fea0003800000 */
.L_x_91:
        /* <DEDUP_REMOVED lines=10> */
.L_x_94:
[----:B------:R-:W-:Y:S05]  /*3110*/  BSYNC B0 ;  /* 0x0000000000007941 */ /* 0x000fea0003800000 */
.L_x_93:
        /* <DEDUP_REMOVED lines=9> */
.L_x_96:
[----:B------:R-:W-:Y:S05]  /*31b0*/  BSYNC B0 ;  /* 0x0000000000007941 */ /* 0x000fea0003800000 */
.L_x_95:
        /* <DEDUP_REMOVED lines=11> */
.L_x_98:
[----:B------:R-:W-:Y:S05]  /*3270*/  BSYNC B0 ;  /* 0x0000000000007941 */ /* 0x000fea0003800000 */
.L_x_97:
        /* <DEDUP_REMOVED lines=13> */
.L_x_100:
[----:B------:R-:W-:Y:S05]  /*3350*/  BSYNC B0 ;  /* 0x0000000000007941 */ /* 0x000fea0003800000 */
.L_x_99:
        /* <DEDUP_REMOVED lines=10> */
.L_x_102:
[----:B------:R-:W-:Y:S05]  /*3400*/  BSYNC B0 ;  /* 0x0000000000007941 */ /* 0x000fea0003800000 */
.L_x_101:
        /* <DEDUP_REMOVED lines=9> */
.L_x_104:
[----:B------:R-:W-:Y:S05]  /*34a0*/  BSYNC B0 ;  /* 0x0000000000007941 */ /* 0x000fea0003800000 */
.L_x_103:
        /* <DEDUP_REMOVED lines=11> */
.L_x_106:
[----:B------:R-:W-:Y:S05]  /*3560*/  BSYNC B0 ;  /* 0x0000000000007941 */ /* 0x000fea0003800000 */
.L_x_105:
        /* <DEDUP_REMOVED lines=13> */
.L_x_108:
[----:B------:R-:W-:Y:S05]  /*3640*/  BSYNC B0 ;  /* 0x0000000000007941 */ /* 0x000fea0003800000 */
.L_x_107:
        /* <DEDUP_REMOVED lines=10> */
.L_x_110:
[----:B------:R-:W-:Y:S05]  /*36f0*/  BSYNC B0 ;  /* 0x0000000000007941 */ /* 0x000fea0003800000 */
.L_x_109:
        /* <DEDUP_REMOVED lines=9> */
.L_x_112:
[----:B------:R-:W-:Y:S05]  /*3790*/  BSYNC B0 ;  /* 0x0000000000007941 */ /* 0x000fea0003800000 */
.L_x_111:
        /* <DEDUP_REMOVED lines=11> */
.L_x_114:
[----:B------:R-:W-:Y:S05]  /*3850*/  BSYNC B0 ;  /* 0x0000000000007941 */ /* 0x000fea0003800000 */
.L_x_113:
        /* <DEDUP_REMOVED lines=13> */
.L_x_116:
[----:B------:R-:W-:Y:S05]  /*3930*/  BSYNC B0 ;  /* 0x0000000000007941 */ /* 0x000fea0003800000 */
.L_x_115:
        /* <DEDUP_REMOVED lines=10> */
.L_x_118:
[----:B------:R-:W-:Y:S05]  /*39e0*/  BSYNC B0 ;  /* 0x0000000000007941 */ /* 0x000fea0003800000 */
.L_x_117:
        /* <DEDUP_REMOVED lines=9> */
.L_x_120:
[----:B------:R-:W-:Y:S05]  /*3a80*/  BSYNC B0 ;  /* 0x0000000000007941 */ /* 0x000fea0003800000 */
.L_x_119:
        /* <DEDUP_REMOVED lines=11> */
.L_x_122:
[----:B------:R-:W-:Y:S05]  /*3b40*/  BSYNC B0 ;  /* 0x0000000000007941 */ /* 0x000fea0003800000 */
.L_x_121:
        /* <DEDUP_REMOVED lines=13> */
.L_x_124:
[----:B------:R-:W-:Y:S05]  /*3c20*/  BSYNC B0 ;  /* 0x0000000000007941 */ /* 0x000fea0003800000 */
.L_x_123:
        /* <DEDUP_REMOVED lines=10> */
.L_x_126:
[----:B------:R-:W-:Y:S05]  /*3cd0*/  BSYNC B0 ;  /* 0x0000000000007941 */ /* 0x000fea0003800000 */
.L_x_125:
        /* <DEDUP_REMOVED lines=9> */
.L_x_128:
[----:B------:R-:W-:Y:S05]  /*3d70*/  BSYNC B0 ;  /* 0x0000000000007941 */ /* 0x000fea0003800000 */
.L_x_127:
        /* <DEDUP_REMOVED lines=11> */
.L_x_130:
[----:B------:R-:W-:Y:S05]  /*3e30*/  BSYNC B0 ;  /* 0x0000000000007941 */ /* 0x000fea0003800000 */
.L_x_129:
        /* <DEDUP_REMOVED lines=13> */
.L_x_132:
[----:B------:R-:W-:Y:S05]  /*3f10*/  BSYNC B0 ;  /* 0x0000000000007941 */ /* 0x000fea0003800000 */
.L_x_131:
        /* <DEDUP_REMOVED lines=10> */
.L_x_134:
[----:B------:R-:W-:Y:S05]  /*3fc0*/  BSYNC B0 ;  /* 0x0000000000007941 */ /* 0x000fea0003800000 */
.L_x_133:
        /* <DEDUP_REMOVED lines=9> */
.L_x_136:
[----:B------:R-:W-:Y:S05]  /*4060*/  BSYNC B0 ;  /* 0x0000000000007941 */ /* 0x000fea0003800000 */
.L_x_135:
        /* <DEDUP_REMOVED lines=11> */
.L_x_138:
[----:B------:R-:W-:Y:S05]  /*4120*/  BSYNC B0 ;  /* 0x0000000000007941 */ /* 0x000fea0003800000 */
.L_x_137:
        /* <DEDUP_REMOVED lines=13> */
.L_x_140:
[----:B------:R-:W-:Y:S05]  /*4200*/  BSYNC B0 ;  /* 0x0000000000007941 */ /* 0x000fea0003800000 */
.L_x_139:
        /* <DEDUP_REMOVED lines=10> */
.L_x_142:
[----:B------:R-:W-:Y:S05]  /*42b0*/  BSYNC B0 ;  /* 0x0000000000007941 */ /* 0x000fea0003800000 */
.L_x_141:
        /* <DEDUP_REMOVED lines=9> */
.L_x_144:
[----:B------:R-:W-:Y:S05]  /*4350*/  BSYNC B0 ;  /* 0x0000000000007941 */ /* 0x000fea0003800000 */
.L_x_143:
[----:B0----5:R-:W-:Y:S01]  /*4360*/  HADD2.F32 R2, -RZ, R14.H0_H0 ;  /* 0x2000000eff027230 */ /* 0x021fe20000004100 */
[----:B------:R-:W-:Y:S01]  /*4370*/  ISETP.GT.AND P1, PT, R10, 0x8, P1 ;  /* 0x000000080a00780c */ /* 0x000fe20000f24270 */
[----:B-1-34-:R-:W-:Y:S01]  /*4380*/  @P0 IMAD.MOV.U32 R4, RZ, RZ, R16 ;  /* 0x000000ffff040224 */ /* 0x01afe200078e0010 */
[----:B------:R-:W-:Y:S02]  /*4390*/  BSSY B0, `(.L_x_145) ;  /* 0x0000009000007945 */ /* 0x000fe40003800000 */
[----:B------:R-:W-:-:S04]  /*43a0*/  FMUL R5, R2, R3 ;  /* 0x0000000302057220 */ /* 0x000fc80000400000 */
[----:B------:R-:W-:-:S05]  /*43b0*/  FFMA R5, R86, R0, R5 ;  /* 0x0000000056057223 */ /* 0x000fca0000000005 */
[----:B------:R-:W-:-:S04]  /*43c0*/  F2FP.F16.F32.PACK_AB R5, RZ, R5 ;  /* 0x00000005ff05723e */ /* 0x000fc800000000ff */
[----:B------:R-:W-:Y:S01]  /*43d0*/  PRMT R2, R5, 0x7610, R2 ;  /* 0x0000761005027816 */ /* 0x000fe20000000002 */
[----:B------:R-:W-:-:S05]  /*43e0*/  @P0 IMAD.MOV.U32 R5, RZ, RZ, R17 ;  /* 0x000000ffff050224 */ /* 0x000fca00078e0011 */
[----:B------:R0:W-:Y:S01]  /*43f0*/  @P0 STG.E.U16 desc[UR12][R4.64+0xf0], R2 ;  /* 0x0000f00204000986 */ /* 0x0001e2000c10150c */
[----:B------:R-:W-:Y:S05]  /*4400*/  @!P1 BRA `(.L_x_146) ;  /* 0x0000000000049947 */ /* 0x000fea0003800000 */
[----:B------:R1:W5:Y:S02]  /*4410*/  LDG.E.LTC128B.U16 R14, desc[UR12][R8.64+0xf2] ;  /* 0x0000f20c080e7981 */ /* 0x000364000c1e1520 */
.L_x_146:
[----:B------:R-:W-:Y:S05]  /*4420*/  BSYNC B0 ;  /* 0x0000000000007941 */ /* 0x000fea0003800000 */
.L_x_145:
[----:B-----5:R-:W-:-:S05]  /*4430*/  HADD2.F32 R14, -RZ, R14.H0_H0 ;  /* 0x2000000eff0e7230 */ /* 0x020fca0000004100 */
[----:B------:R-:W-:-:S04]  /*4440*/  FMUL R14, R14, R3 ;  /* 0x000000030e0e7220 */ /* 0x000fc80000400000 */
[----:B------:R-:W-:Y:S01]  /*4450*/  FFMA R14, R87, R0, R14 ;  /* 0x00000000570e7223 */ /* 0x000fe2000000000e */
[----:B------:R-:W-:Y:S06]  /*4460*/  @!P1 EXIT ;  /* 0x000000000000994d */ /* 0x000fec0003800000 */
[----:B------:R-:W-:-:S05]  /*4470*/  F2FP.F16.F32.PACK_AB R14, RZ, R14 ;  /* 0x0000000eff0e723e */ /* 0x000fca00000000ff */
[----:B------:R-:W-:Y:S01]  /*4480*/  STG.E.U16 desc[UR12][R16.64+0xf2], R14 ;  /* 0x0000f20e10007986 */ /* 0x000fe2000c10150c */
[----:B------:R-:W-:Y:S05]  /*4490*/  EXIT ;  /* 0x000000000000794d */ /* 0x000fea0003800000 */
.L_x_22:
[----:B------:R-:W-:Y:S01]  /*44a0*/  ISETP.GT.AND P3, PT, R2, 0x1, PT ;  /* 0x000000010200780c */ /* 0x000fe20003f64270 */
[----:B------:R-:W-:Y:S01]  /*44b0*/  ULDC.64 UR4, c[0x0][0x650] ;  /* 0x0001940000047ab9 */ /* 0x000fe20000000a00 */
[-C--:B------:R-:W-:Y:S01]  /*44c0*/  FMUL R24, R24, R0.reuse ;  /* 0x0000000018187220 */ /* 0x080fe20000400000 */
[-C--:B------:R-:W-:Y:S01]  /*44d0*/  FMUL R25, R25, R0.reuse ;  /* 0x0000000019197220 */ /* 0x080fe20000400000 */
[----:B------:R-:W-:Y:S01]  /*44e0*/  ISETP.GT.AND P4, PT, R10, RZ, P3 ;  /* 0x000000ff0a00720c */ /* 0x000fe20001f84270 */
[-C--:B------:R-:W-:Y:S01]  /*44f0*/  FMUL R26, R26, R0.reuse ;  /* 0x000000001a1a7220 */ /* 0x080fe20000400000 */
[----:B------:R-:W-:Y:S01]  /*4500*/  LEA R4, P1, R12, UR4, 0x1 ;  /* 0x000000040c047c11 */ /* 0x000fe2000f8208ff */
[----:B------:R-:W-:Y:S01]  /*4510*/  FMUL R27, R27, R0 ;  /* 0x000000001b1b7220 */ /* 0x000fe20000400000 */
[----:B------:R-:W-:Y:S01]  /*4520*/  F2FP.F16.F32.PACK_AB R24, RZ, R24 ;  /* 0x00000018ff18723e */ /* 0x000fe200000000ff */
[-C--:B------:R-:W-:Y:S01]  /*4530*/  FMUL R28, R28, R0.reuse ;  /* 0x000000001c1c7220 */ /* 0x080fe20000400000 */
[----:B------:R-:W-:Y:S01]  /*4540*/  LEA.HI.X R5, R12, UR5, R7, 0x1, P1 ;  /* 0x000000050c057c11 */ /* 0x000fe200088f0c07 */
[-C--:B------:R-:W-:Y:S01]  /*4550*/  FMUL R29, R29, R0.reuse ;  /* 0x000000001d1d7220 */ /* 0x080fe20000400000 */
[----:B------:R-:W-:Y:S01]  /*4560*/  F2FP.F16.F32.PACK_AB R25, RZ, R25 ;  /* 0x00000019ff19723e */ /* 0x000fe200000000ff */
[-C--:B------:R-:W-:Y:S01]  /*4570*/  FMUL R30, R30, R0.reuse ;  /* 0x000000001e1e7220 */ /* 0x080fe20000400000 */
[----:B------:R-:W-:Y:S01]  /*4580*/  ISETP.GT.AND P3, PT, R10, 0x8, P3 ;  /* 0x000000080a00780c */ /* 0x000fe20001f64270 */
[----:B------:R-:W-:Y:S01]  /*4590*/  @P2 STG.E.U16 desc[UR12][R4.64], R24 ;  /* 0x0000001804002986 */ /* 0x000fe2000c10150c */
[----:B------:R-:W-:Y:S01]  /*45a0*/  SHF.L.U64.HI R11, R16, 0x1, R11 ;  /* 0x00000001100b7819 */ /* 0x000fe2000001020b */
[----:B------:R-:W-:Y:S01]  /*45b0*/  FMUL R31, R31, R0 ;  /* 0x000000001f1f7220 */ /* 0x000fe20000400000 */
[----:B------:R-:W-:Y:S01]  /*45c0*/  ISETP.GT.AND P2, PT, R10, 0x8, P0 ;  /* 0x000000080a00780c */ /* 0x000fe20000744270 */
[----:B------:R-:W-:Y:S01]  /*45d0*/  @P4 STG.E.U16 desc[UR12][R4.64+0x2], R25 ;  /* 0x0000021904004986 */ /* 0x000fe2000c10150c */
[----:B------:R-:W-:Y:S01]  /*45e0*/  LEA R16, P4, R16, R4, 0x1 ;  /* 0x0000000410107211 */ /* 0x000fe200078808ff */
[-C--:B------:R-:W-:Y:S01]  /*45f0*/  FMUL R32, R32, R0.reuse ;  /* 0x0000000020207220 */ /* 0x080fe20000400000 */
[C---:B------:R-:W-:Y:S01]  /*4600*/  ISETP.GT.AND P1, PT, R2.reuse, 0x8, PT ;  /* 0x000000080200780c */ /* 0x040fe20003f24270 */
[-C--:B------:R-:W-:Y:S01]  /*4610*/  FMUL R33, R33, R0.reuse ;  /* 0x0000000021217220 */ /* 0x080fe20000400000 */
[----:B------:R-:W-:Y:S01]  /*4620*/  ISETP.GT.AND P0, PT, R2, 0x9, PT ;  /* 0x000000090200780c */ /* 0x000fe20003f04270 */
[----:B------:R-:W-:Y:S01]  /*4630*/  IMAD.X R17, R11, 0x1, R5, P4 ;  /* 0x000000010b117824 */ /* 0x000fe200020e0605 */
[C---:B------:R-:W-:Y:S01]  /*4640*/  ISETP.GT.AND P5, PT, R10.reuse, RZ, P1 ;  /* 0x000000ff0a00720c */ /* 0x040fe20000fa4270 */
[--C-:B------:R-:W-:Y:S01]  /*4650*/  @P3 IMAD.MOV.U32 R6, RZ, RZ, R16.reuse ;  /* 0x000000ffff063224 */ /* 0x100fe200078e0010 */
[C---:B------:R-:W-:Y:S01]  /*4660*/  ISETP.GT.AND P4, PT, R10.reuse, RZ, P0 ;  /* 0x000000ff0a00720c */ /* 0x040fe20000784270 */
[--C-:B------:R-:W-:Y:S01]  /*4670*/  @P3 IMAD.MOV.U32 R7, RZ, RZ, R17.reuse ;  /* 0x000000ffff073224 */ /* 0x100fe200078e0011 */
[----:B------:R-:W-:Y:S01]  /*4680*/  ISETP.GT.AND P1, PT, R10, 0x8, P1 ;  /* 0x000000080a00780c */ /* 0x000fe20000f24270 */
[----:B------:R-:W-:Y:S01]  /*4690*/  FMUL R34, R34, R0 ;  /* 0x0000000022227220 */ /* 0x000fe20000400000 */
[----:B------:R-:W-:Y:S01]  /*46a0*/  F2FP.F16.F32.PACK_AB R26, RZ, R26 ;  /* 0x0000001aff1a723e */ /* 0x000fe200000000ff */
[-C--:B------:R-:W-:Y:S01]  /*46b0*/  FMUL R35, R35, R0.reuse ;  /* 0x0000000023237220 */ /* 0x080fe20000400000 */
[----:B------:R-:W-:Y:S01]  /*46c0*/  F2FP.F16.F32.PACK_AB R27, RZ, R27 ;  /* 0x0000001bff1b723e */ /* 0x000fe200000000ff */
[----:B------:R-:W-:Y:S01]  /*46d0*/  FMUL R36, R36, R0 ;  /* 0x0000000024247220 */ /* 0x000fe20000400000 */
[----:B------:R-:W-:Y:S01]  /*46e0*/  F2FP.F16.F32.PACK_AB R28, RZ, R28 ;  /* 0x0000001cff1c723e */ /* 0x000fe200000000ff */
[----:B------:R-:W-:Y:S01]  /*46f0*/  @P2 STG.E.U16 desc[UR12][R16.64], R26 ;  /* 0x0000001a10002986 */ /* 0x000fe2000c10150c */
[----:B------:R-:W-:Y:S01]  /*4700*/  F2FP.F16.F32.PACK_AB R29, RZ, R29 ;  /* 0x0000001dff1d723e */ /* 0x000fe200000000ff */
[-C--:B------:R-:W-:Y:S01]  /*4710*/  FMUL R37, R37, R0.reuse ;  /* 0x0000000025257220 */ /* 0x080fe20000400000 */
[----:B------:R-:W-:Y:S01]  /*4720*/  ISETP.GT.AND P2, PT, R10, 0x8, P0 ;  /* 0x000000080a00780c */ /* 0x000fe20000744270 */
[----:B------:R0:W-:Y:S01]  /*4730*/  @P3 STG.E.U16 desc[UR12][R6.64+0x2], R27 ;  /* 0x0000021b06003986 */ /* 0x0001e2000c10150c */
[----:B------:R-:W-:Y:S01]  /*4740*/  ISETP.GT.AND P3, PT, R2, 0x10, PT ;  /* 0x000000100200780c */ /* 0x000fe20003f64270 */
[----:B------:R-:W-:Y:S01]  /*4750*/  FMUL R38, R38, R0 ;  /* 0x0000000026267220 */ /* 0x000fe20000400000 */
[----:B------:R-:W-:Y:S01]  /*4760*/  F2FP.F16.F32.PACK_AB R30, RZ, R30 ;  /* 0x0000001eff1e723e */ /* 0x000fe200000000ff */
[----:B------:R-:W-:Y:S01]  /*4770*/  @P5 STG.E.U16 desc[UR12][R4.64+0x10], R28 ;  /* 0x0000101c04005986 */ /* 0x000fe2000c10150c */
[----:B------:R-:W-:Y:S01]  /*4780*/  ISETP.GT.AND P0, PT, R2, 0x11, PT ;  /* 0x000000110200780c */ /* 0x000fe20003f04270 */
[-C--:B------:R-:W-:Y:S01]  /*4790*/  FMUL R39, R39, R0.reuse ;  /* 0x0000000027277220 */ /* 0x080fe20000400000 */
[----:B------:R-:W-:Y:S01]  /*47a0*/  F2FP.F16.F32.PACK_AB R31, RZ, R31 ;  /* 0x0000001fff1f723e */ /* 0x000fe200000000ff */
[----:B------:R-:W-:Y:S01]  /*47b0*/  @P4 STG.E.U16 desc[UR12][R4.64+0x12], R29 ;  /* 0x0000121d04004986 */ /* 0x000fe2000c10150c */
[----:B------:R-:W-:Y:S01]  /*47c0*/  ISETP.GT.AND P4, PT, R10, RZ, P3 ;  /* 0x000000ff0a00720c */ /* 0x000fe20001f84270 */
[----:B------:R-:W-:Y:S01]  /*47d0*/  FMUL R40, R40, R0 ;  /* 0x0000000028287220 */ /* 0x000fe20000400000 */
[C---:B------:R-:W-:Y:S01]  /*47e0*/  ISETP.GT.AND P3, PT, R10.reuse, 0x8, P3 ;  /* 0x000000080a00780c */ /* 0x040fe20001f64270 */
[--C-:B0-----:R-:W-:Y:S01]  /*47f0*/  @P1 IMAD.MOV.U32 R6, RZ, RZ, R16.reuse ;  /* 0x000000ffff061224 */ /* 0x101fe200078e0010 */
[----:B------:R-:W-:Y:S01]  /*4800*/  ISETP.GT.AND P5, PT, R10, RZ, P0 ;  /* 0x000000ff0a00720c */ /* 0x000fe200007a4270 */
[--C-:B------:R-:W-:Y:S01]  /*4810*/  @P1 IMAD.MOV.U32 R7, RZ, RZ, R17.reuse ;  /* 0x000000ffff071224 */ /* 0x100fe200078e0011 */
[----:B------:R-:W-:Y:S01]  /*4820*/  F2FP.F16.F32.PACK_AB R32, RZ, R32 ;  /* 0x00000020ff20723e */ /* 0x000fe200000000ff */
[-C--:B------:R-:W-:Y:S01]  /*4830*/  FMUL R41, R41, R0.reuse ;  /* 0x0000000029297220 */ /* 0x080fe20000400000 */
[----:B------:R-:W-:Y:S01]  /*4840*/  F2FP.F16.F32.PACK_AB R33, RZ, R33 ;  /* 0x00000021ff21723e */ /* 0x000fe200000000ff */
[-C--:B------:R-:W-:Y:S01]  /*4850*/  FMUL R42, R42, R0.reuse ;  /* 0x000000002a2a7220 */ /* 0x080fe20000400000 */
[----:B------:R0:W-:Y:S01]  /*4860*/  @P1 STG.E.U16 desc[UR12][R6.64+0x10], R30 ;  /* 0x0000101e06001986 */ /* 0x0001e2000c10150c */
[----:B------:R-:W-:Y:S01]  /*4870*/  ISETP.GT.AND P1, PT, R10, 0x8, P0 ;  /* 0x000000080a00780c */ /* 0x000fe20000724270 */
[----:B------:R-:W-:Y:S01]  /*4880*/  FMUL R43, R43, R0 ;  /* 0x000000002b2b7220 */ /* 0x000fe20000400000 */
[----:B------:R-:W-:Y:S01]  /*4890*/  F2FP.F16.F32.PACK_AB R34, RZ, R34 ;  /* 0x00000022ff22723e */ /* 0x000fe200000000ff */
[-C--:B------:R-:W-:Y:S01]  /*48a0*/  FMUL R44, R44, R0.reuse ;  /* 0x000000002c2c7220 */ /* 0x080fe20000400000 */
[----:B------:R-:W-:Y:S01]  /*48b0*/  F2FP.F16.F32.PACK_AB R35, RZ, R35 ;  /* 0x00000023ff23723e */ /* 0x000fe200000000ff */
[-C--:B------:R-:W-:Y:S01]  /*48c0*/  FMUL R45, R45, R0.reuse ;  /* 0x000000002d2d7220 */ /* 0x080fe20000400000 */
[----:B------:R-:W-:Y:S01]  /*48d0*/  ISETP.GT.AND P0, PT, R2, 0x19, PT ;  /* 0x000000190200780c */ /* 0x000fe20003f04270 */
[----:B------:R-:W-:Y:S01]  /*48e0*/  FMUL R46, R46, R0 ;  /* 0x000000002e2e7220 */ /* 0x000fe20000400000 */
[----:B------:R-:W-:Y:S01]  /*48f0*/  F2FP.F16.F32.PACK_AB R36, RZ, R36 ;  /* 0x00000024ff24723e */ /* 0x000fe200000000ff */
[----:B------:R-:W-:Y:S01]  /*4900*/  FMUL R47, R47, R0 ;  /* 0x000000002f2f7220 */ /* 0x000fe20000400000 */
[----:B------:R-:W-:Y:S01]  /*4910*/  F2FP.F16.F32.PACK_AB R37, RZ, R37 ;  /* 0x00000025ff25723e */ /* 0x000fe200000000ff */
[--C-:B0-----:R-:W-:Y:S01]  /*4920*/  @P2 IMAD.MOV.U32 R6, RZ, RZ, R16.reuse ;  /* 0x000000ffff062224 */ /* 0x101fe200078e0010 */
[----:B------:R-:W-:Y:S01]  /*4930*/  F2FP.F16.F32.PACK_AB R38, RZ, R38 ;  /* 0x00000026ff26723e */ /* 0x000fe200000000ff */
[--C-:B------:R-:W-:Y:S01]  /*4940*/  @P2 IMAD.MOV.U32 R7, RZ, RZ, R17.reuse ;  /* 0x000000ffff072224 */ /* 0x100fe200078e0011 */
[----:B------:R-:W-:Y:S01]  /*4950*/  F2FP.F16.F32.PACK_AB R39, RZ, R39 ;  /* 0x00000027ff27723e */ /* 0x000fe200000000ff */
[----:B------:R-:W-:Y:S01]  /*4960*/  FMUL R48, R48, R0 ;  /* 0x0000000030307220 */ /* 0x000fe20000400000 */
[----:B------:R-:W-:Y:S01]  /*4970*/  F2FP.F16.F32.PACK_AB R40, RZ, R40 ;  /* 0x00000028ff28723e */ /* 0x000fe200000000ff */
[-C--:B------:R-:W-:Y:S01]  /*4980*/  FMUL R49, R49, R0.reuse ;  /* 0x0000000031317220 */ /* 0x080fe20000400000 */
[----:B------:R0:W-:Y:S01]  /*4990*/  @P2 STG.E.U16 desc[UR12][R6.64+0x12], R31 ;  /* 0x0000121f06002986 */ /* 0x0001e2000c10150c */
[----:B------:R-:W-:Y:S01]  /*49a0*/  ISETP.GT.AND P2, PT, R2, 0x18, PT ;  /* 0x000000180200780c */ /* 0x000fe20003f44270 */
[-C--:B------:R-:W-:Y:S01]  /*49b0*/  FMUL R50, R50, R0.reuse ;  /* 0x0000000032327220 */ /* 0x080fe20000400000 */
[----:B------:R-:W-:Y:S01]  /*49c0*/  F2FP.F16.F32.PACK_AB R41, RZ, R41 ;  /* 0x00000029ff29723e */ /* 0x000fe200000000ff */
[----:B------:R-:W-:Y:S01]  /*49d0*/  @P4 STG.E.U16 desc[UR12][R4.64+0x20], R32 ;  /* 0x0000202004004986 */ /* 0x000fe2000c10150c */
[C---:B------:R-:W-:Y:S01]  /*49e0*/  ISETP.GT.AND P4, PT, R10.reuse, RZ, P2 ;  /* 0x000000ff0a00720c */ /* 0x040fe20001784270 */
[-C--:B------:R-:W-:Y:S01]  /*49f0*/  FMUL R51, R51, R0.reuse ;  /* 0x0000000033337220 */ /* 0x080fe20000400000 */
[C---:B------:R-:W-:Y:S01]  /*4a00*/  ISETP.GT.AND P2, PT, R10.reuse, 0x8, P2 ;  /* 0x000000080a00780c */ /* 0x040fe20001744270 */
[----:B------:R-:W-:Y:S01]  /*4a10*/  @P5 STG.E.U16 desc[UR12][R4.64+0x22], R33 ;  /* 0x0000222104005986 */ /* 0x000fe2000c10150c */
[----:B------:R-:W-:Y:S01]  /*4a20*/  ISETP.GT.AND P5, PT, R10, RZ, P0 ;  /* 0x000000ff0a00720c */ /* 0x000fe200007a4270 */
[----:B------:R-:W-:Y:S01]  /*4a30*/  FMUL R52, R52, R0 ;  /* 0x0000000034347220 */ /* 0x000fe20000400000 */
[----:B------:R-:W-:Y:S01]  /*4a40*/  F2FP.F16.F32.PACK_AB R42, RZ, R42 ;  /* 0x0000002aff2a723e */ /* 0x000fe200000000ff */
[--C-:B0-----:R-:W-:Y:S01]  /*4a50*/  @P3 IMAD.MOV.U32 R6, RZ, RZ, R16.reuse ;  /* 0x000000ffff063224 */ /* 0x101fe200078e0010 */
[----:B------:R-:W-:Y:S01]  /*4a60*/  F2FP.F16.F32.PACK_AB R43, RZ, R43 ;  /* 0x0000002bff2b723e */ /* 0x000fe200000000ff */
[--C-:B------:R-:W-:Y:S01]  /*4a70*/  @P3 IMAD.MOV.U32 R7, RZ, RZ, R17.reuse ;  /* 0x000000ffff073224 */ /* 0x100fe200078e0011 */
[----:B------:R-:W-:Y:S01]  /*4a80*/  F2FP.F16.F32.PACK_AB R44, RZ, R44 ;  /* 0x0000002cff2c723e */ /* 0x000fe200000000ff */
[-C--:B------:R-:W-:Y:S01]  /*4a90*/  FMUL R53, R53, R0.reuse ;  /* 0x0000000035357220 */ /* 0x080fe20000400000 */
[----:B------:R-:W-:Y:S01]  /*4aa0*/  F2FP.F16.F32.PACK_AB R45, RZ, R45 ;  /* 0x0000002dff2d723e */ /* 0x000fe200000000ff */
[-C--:B------:R-:W-:Y:S01]  /*4ab0*/  FMUL R54, R54, R0.reuse ;  /* 0x0000000036367220 */ /* 0x080fe20000400000 */
[----:B------:R0:W-:Y:S01]  /*4ac0*/  @P3 STG.E.U16 desc[UR12][R6.64+0x20], R34 ;  /* 0x0000202206003986 */ /* 0x0001e2000c10150c */
[----:B------:R-:W-:Y:S01]  /*4ad0*/  ISETP.GT.AND P3, PT, R2, 0x20, PT ;  /* 0x000000200200780c */ /* 0x000fe20003f64270 */
[----:B------:R-:W-:Y:S01]  /*4ae0*/  FMUL R55, R55, R0 ;  /* 0x0000000037377220 */ /* 0x000fe20000400000 */
[----:B------:R-:W-:Y:S01]  /*4af0*/  F2FP.F16.F32.PACK_AB R46, RZ, R46 ;  /* 0x0000002eff2e723e */ /* 0x000fe200000000ff */
[-C--:B------:R-:W-:Y:S01]  /*4b00*/  FMUL R56, R56, R0.reuse ;  /* 0x0000000038387220 */ /* 0x080fe20000400000 */
[----:B------:R-:W-:Y:S01]  /*4b10*/  F2FP.F16.F32.PACK_AB R47, RZ, R47 ;  /* 0x0000002fff2f723e */ /* 0x000fe200000000ff */
[----:B------:R-:W-:Y:S01]  /*4b20*/  FMUL R57, R57, R0 ;  /* 0x0000000039397220 */ /* 0x000fe20000400000 */
[----:B------:R-:W-:Y:S01]  /*4b30*/  F2FP.F16.F32.PACK_AB R48, RZ, R48 ;  /* 0x00000030ff30723e */ /* 0x000fe200000000ff */
[-C--:B------:R-:W-:Y:S01]  /*4b40*/  FMUL R58, R58, R0.reuse ;  /* 0x000000003a3a7220 */ /* 0x080fe20000400000 */
[----:B------:R-:W-:Y:S01]  /*4b50*/  F2FP.F16.F32.PACK_AB R49, RZ, R49 ;  /* 0x00000031ff31723e */ /* 0x000fe200000000ff */
        /* <DEDUP_REMOVED lines=10> */
[----:B------:R-:W-:Y:S01]  /*4c00*/  ISETP.GT.AND P1, PT, R10, 0x8, P0 ;  /* 0x000000080a00780c */ /* 0x000fe20000724270 */
[-C--:B------:R-:W-:Y:S01]  /*4c10*/  FMUL R62, R62, R0.reuse ;  /* 0x000000003e3e7220 */ /* 0x080fe20000400000 */
[----:B------:R-:W-:Y:S01]  /*4c20*/  ISETP.GT.AND P0, PT, R2, 0x21, PT ;  /* 0x000000210200780c */ /* 0x000fe20003f04270 */
        /* <DEDUP_REMOVED lines=65> */
[----:B0-----:R-:W-:Y:S01]  /*5040*/  @P1 IMAD.MOV.U32 R6, RZ, RZ, R16 ;  /* 0x000000ffff061224 */ /* 0x001fe200078e0010 */
[----:B------:R-:W-:Y:S01]  /*5050*/  F2FP.F16.F32.PACK_AB R75, RZ, R75 ;  /* 0x0000004bff4b723e */ /* 0x000fe200000000ff */
[----:B------:R-:W-:Y:S01]  /*5060*/  @P1 IMAD.MOV.U32 R7, RZ, RZ, R17 ;  /* 0x000000ffff071224 */ /* 0x000fe200078e0011 */
        /* <DEDUP_REMOVED lines=10> */
[----:B------:R-:W-:Y:S01]  /*5110*/  FMUL R0, R87, R0 ;  /* 0x0000000057007220 */ /* 0x000fe20000400000 */
[C---:B------:R-:W-:Y:S01]  /*5120*/  ISETP.GT.AND P3, PT, R10.reuse, 0x8, P3 ;  /* 0x000000080a00780c */ /* 0x040fe20001f64270 */
[----:B------:R-:W-:Y:S01]  /*5130*/  @P5 STG.E.U16 desc[UR12][R4.64+0x52], R45 ;  /* 0x0000522d04005986 */ /* 0x000fe2000c10150c */
[----:B------:R-:W-:-:S02]  /*5140*/  ISETP.GT.AND P5, PT, R10, RZ, P0 ;  /* 0x000000ff0a00720c */ /* 0x000fc400007a4270 */
[----:B------:R-:W-:Y:S01]  /*5150*/  F2FP.F16.F32.PACK_AB R78, RZ, R78 ;  /* 0x0000004eff4e723e */ /* 0x000fe200000000ff */
[----:B0-----:R-:W-:Y:S01]  /*5160*/  @P2 IMAD.MOV.U32 R6, RZ, RZ, R16 ;  /* 0x000000ffff062224 */ /* 0x001fe200078e0010 */
[----:B------:R-:W-:Y:S01]  /*5170*/  F2FP.F16.F32.PACK_AB R79, RZ, R79 ;  /* 0x0000004fff4f723e */ /* 0x000fe200000000ff */
[----:B------:R-:W-:Y:S01]  /*5180*/  @P2 IMAD.MOV.U32 R7, RZ, RZ, R17 ;  /* 0x000000ffff072224 */ /* 0x000fe200078e0011 */
[----:B------:R-:W-:Y:S02]  /*5190*/  F2FP.F16.F32.PACK_AB R80, RZ, R80 ;  /* 0x00000050ff50723e */ /* 0x000fe400000000ff */
[----:B------:R-:W-:Y:S02]  /*51a0*/  F2FP.F16.F32.PACK_AB R81, RZ, R81 ;  /* 0x00000051ff51723e */ /* 0x000fe400000000ff */
[----:B------:R0:W-:Y:S01]  /*51b0*/  @P2 STG.E.U16 desc[UR12][R6.64+0x50], R46 ;  /* 0x0000502e06002986 */ /* 0x0001e2000c10150c */
[----:B------:R-:W-:Y:S02]  /*51c0*/  ISETP.GT.AND P2, PT, R2, 0x38, PT ;  /* 0x000000380200780c */ /* 0x000fe40003f44270 */
[----:B------:R-:W-:-:S02]  /*51d0*/  F2FP.F16.F32.PACK_AB R82, RZ, R82 ;  /* 0x00000052ff52723e */ /* 0x000fc400000000ff */
[----:B------:R-:W-:Y:S02]  /*51e0*/  F2FP.F16.F32.PACK_AB R83, RZ, R83 ;  /* 0x00000053ff53723e */ /* 0x000fe400000000ff */
[----:B------:R-:W-:Y:S02]  /*51f0*/  F2FP.F16.F32.PACK_AB R84, RZ, R84 ;  /* 0x00000054ff54723e */ /* 0x000fe400000000ff */
[----:B------:R-:W-:Y:S02]  /*5200*/  F2FP.F16.F32.PACK_AB R85, RZ, R85 ;  /* 0x00000055ff55723e */ /* 0x000fe400000000ff */
[----:B------:R-:W-:Y:S01]  /*5210*/  F2FP.F16.F32.PACK_AB R86, RZ, R86 ;  /* 0x00000056ff56723e */ /* 0x000fe200000000ff */
[----:B0-----:R-:W-:Y:S02]  /*5220*/  @P1 IMAD.MOV.U32 R6, RZ, RZ, R16 ;  /* 0x000000ffff061224 */ /* 0x001fe400078e0010 */
[----:B------:R-:W-:-:S05]  /*5230*/  @P1 IMAD.MOV.U32 R7, RZ, RZ, R17 ;  /* 0x000000ffff071224 */ /* 0x000fca00078e0011 */
[----:B------:R0:W-:Y:S01]  /*5240*/  @P1 STG.E.U16 desc[UR12][R6.64+0x52], R47 ;  /* 0x0000522f06001986 */ /* 0x0001e2000c10150c */
[----:B------:R-:W-:Y:S02]  /*5250*/  ISETP.GT.AND P1, PT, R10, 0x8, P0 ;  /* 0x000000080a00780c */ /* 0x000fe40000724270 */
[----:B------:R-:W-:Y:S01]  /*5260*/  ISETP.GT.AND P0, PT, R2, 0x39, PT ;  /* 0x000000390200780c */ /* 0x000fe20003f04270 */
[----:B------:R-:W-:Y:S01]  /*5270*/  @P4 STG.E.U16 desc[UR12][R4.64+0x60], R48 ;  /* 0x0000603004004986 */ /* 0x000fe2000c10150c */
[C---:B------:R-:W-:Y:S02]  /*5280*/  ISETP.GT.AND P4, PT, R10.reuse, RZ, P2 ;  /* 0x000000ff0a00720c */ /* 0x040fe40001784270 */
[C---:B------:R-:W-:Y:S01]  /*5290*/  ISETP.GT.AND P2, PT, R10.reuse, 0x8, P2 ;  /* 0x000000080a00780c */ /* 0x040fe20001744270 */
[----:B------:R-:W-:Y:S01]  /*52a0*/  @P5 STG.E.U16 desc[UR12][R4.64+0x62], R49 ;  /* 0x0000623104005986 */ /* 0x000fe2000c10150c */
[----:B------:R-:W-:Y:S01]  /*52b0*/  ISETP.GT.AND P5, PT, R10, RZ, P0 ;  /* 0x000000ff0a00720c */ /* 0x000fe200007a4270 */
[----:B0-----:R-:W-:-:S02]  /*52c0*/  @P3 IMAD.MOV.U32 R6, RZ, RZ, R16 ;  /* 0x000000ffff063224 */ /* 0x001fc400078e0010 */
[----:B------:R-:W-:-:S05]  /*52d0*/  @P3 IMAD.MOV.U32 R7, RZ, RZ, R17 ;  /* 0x000000ffff073224 */ /* 0x000fca00078e0011 */
[----:B------:R0:W-:Y:S01]  /*52e0*/  @P3 STG.E.U16 desc[UR12][R6.64+0x60], R50 ;  /* 0x0000603206003986 */ /* 0x0001e2000c10150c */
[----:B------:R-:W-:Y:S01]  /*52f0*/  ISETP.GT.AND P3, PT, R2, 0x40, PT ;  /* 0x000000400200780c */ /* 0x000fe20003f64270 */
        /* <DEDUP_REMOVED lines=37> */
[C---:B------:R-:W-:Y:S02]  /*5550*/  ISETP.GT.AND P5, PT, R10.reuse, RZ, P0 ;  /* 0x000000ff0a00720c */ /* 0x040fe400007a4270 */
[----:B------:R-:W-:Y:S01]  /*5560*/  ISETP.GT.AND P0, PT, R10, 0x8, P0 ;  /* 0x000000080a00780c */ /* 0x000fe20000704270 */
[----:B0-----:R-:W-:-:S02]  /*5570*/  @P2 IMAD.MOV.U32 R6, RZ, RZ, R16 ;  /* 0x000000ffff062224 */ /* 0x001fc400078e0010 */
[----:B------:R-:W-:-:S05]  /*5580*/  @P2 IMAD.MOV.U32 R7, RZ, RZ, R17 ;  /* 0x000000ffff072224 */ /* 0x000fca00078e0011 */
[----:B------:R0:W-:Y:S01]  /*5590*/  @P2 STG.E.U16 desc[UR12][R6.64+0x90], R62 ;  /* 0x0000903e06002986 */ /* 0x0001e2000c10150c */
[----:B------:R-:W-:Y:S01]  /*55a0*/  ISETP.GT.AND P2, PT, R2, 0x59, PT ;  /* 0x000000590200780c */ /* 0x000fe20003f44270 */
[----:B0-----:R-:W-:Y:S02]  /*55b0*/  @P1 IMAD.MOV.U32 R6, RZ, RZ, R16 ;  /* 0x000000ffff061224 */ /* 0x001fe400078e0010 */
[----:B------:R-:W-:-:S05]  /*55c0*/  @P1 IMAD.MOV.U32 R7, RZ, RZ, R17 ;  /* 0x000000ffff071224 */ /* 0x000fca00078e0011 */
[----:B------:R0:W-:Y:S01]  /*55d0*/  @P1 STG.E.U16 desc[UR12][R6.64+0x92], R63 ;  /* 0x0000923f06001986 */ /* 0x0001e2000c10150c */
[----:B------:R-:W-:-:S03]  /*55e0*/  ISETP.GT.AND P1, PT, R2, 0x58, PT ;  /* 0x000000580200780c */ /* 0x000fc60003f24270 */
[----:B------:R-:W-:Y:S01]  /*55f0*/  @P4 STG.E.U16 desc[UR12][R4.64+0xa0], R64 ;  /* 0x0000a04004004986 */ /* 0x000fe2000c10150c */
[C---:B------:R-:W-:Y:S02]  /*5600*/  ISETP.GT.AND P4, PT, R10.reuse, RZ, P1 ;  /* 0x000000ff0a00720c */ /* 0x040fe40000f84270 */
[C---:B------:R-:W-:Y:S01]  /*5610*/  ISETP.GT.AND P1, PT, R10.reuse, 0x8, P1 ;  /* 0x000000080a00780c */ /* 0x040fe20000f24270 */
[----:B------:R-:W-:Y:S01]  /*5620*/  @P5 STG.E.U16 desc[UR12][R4.64+0xa2], R65 ;  /* 0x0000a24104005986 */ /* 0x000fe2000c10150c */
[C---:B------:R-:W-:Y:S02]  /*5630*/  ISETP.GT.AND P5, PT, R10.reuse, RZ, P2 ;  /* 0x000000ff0a00720c */ /* 0x040fe400017a4270 */
[----:B------:R-:W-:Y:S01]  /*5640*/  ISETP.GT.AND P2, PT, R10, 0x8, P2 ;  /* 0x000000080a00780c */ /* 0x000fe20001744270 */
[----:B0-----:R-:W-:Y:S02]  /*5650*/  @P3 IMAD.MOV.U32 R6, RZ, RZ, R16 ;  /* 0x000000ffff063224 */ /* 0x001fe400078e0010 */
        /* <DEDUP_REMOVED lines=15> */
[----:B------:R0:W-:Y:S02]  /*5750*/  @P1 STG.E.U16 desc[UR12][R6.64+0xb0], R70 ;  /* 0x0000b04606001986 */ /* 0x0001e4000c10150c */
[----:B0-----:R-:W-:Y:S02]  /*5760*/  @P2 IMAD.MOV.U32 R6, RZ, RZ, R16 ;  /* 0x000000ffff062224 */ /* 0x001fe400078e0010 */
[----:B------:R-:W-:-:S05]  /*5770*/  @P2 IMAD.MOV.U32 R7, RZ, RZ, R17 ;  /* 0x000000ffff072224 */ /* 0x000fca00078e0011 */
[----:B------:R0:W-:Y:S01]  /*5780*/  @P2 STG.E.U16 desc[UR12][R6.64+0xb2], R71 ;  /* 0x0000b24706002986 */ /* 0x0001e2000c10150c */
[----:B------:R-:W-:-:S03]  /*5790*/  ISETP.GT.AND P2, PT, R2, 0x71, PT ;  /* 0x000000710200780c */ /* 0x000fc60003f44270 */
[----:B------:R-:W-:Y:S01]  /*57a0*/  @P4 STG.E.U16 desc[UR12][R4.64+0xc0], R72 ;  /* 0x0000c04804004986 */ /* 0x000fe2000c10150c */
[----:B------:R-:W-:-:S03]  /*57b0*/  ISETP.GT.AND P4, PT, R2, 0x68, PT ;  /* 0x000000680200780c */ /* 0x000fc60003f84270 */
[----:B------:R-:W-:Y:S01]  /*57c0*/  @P5 STG.E.U16 desc[UR12][R4.64+0xc2], R73 ;  /* 0x0000c24904005986 */ /* 0x000fe2000c10150c */
[----:B------:R-:W-:Y:S02]  /*57d0*/  ISETP.GT.AND P5, PT, R2, 0x69, PT ;  /* 0x000000690200780c */ /* 0x000fe40003fa4270 */
[C---:B------:R-:W-:Y:S01]  /*57e0*/  ISETP.GT.AND P1, PT, R10.reuse, RZ, P4 ;  /* 0x000000ff0a00720c */ /* 0x040fe20002724270 */
[----:B0-----:R-:W-:Y:S01]  /*57f0*/  @P3 IMAD.MOV.U32 R6, RZ, RZ, R16 ;  /* 0x000000ffff063224 */ /* 0x001fe200078e0010 */
[C---:B------:R-:W-:Y:S01]  /*5800*/  ISETP.GT.AND P6, PT, R10.reuse, RZ, P5 ;  /* 0x000000ff0a00720c */ /* 0x040fe20002fc4270 */
[----:B------:R-:W-:Y:S01]  /*5810*/  @P3 IMAD.MOV.U32 R7, RZ, RZ, R17 ;  /* 0x000000ffff073224 */ /* 0x000fe200078e0011 */
[----:B------:R-:W-:-:S04]  /*5820*/  ISETP.GT.AND P4, PT, R10, 0x8, P4 ;  /* 0x000000080a00780c */ /* 0x000fc80002784270 */
[----:B------:R0:W-:Y:S01]  /*5830*/  @P3 STG.E.U16 desc[UR12][R6.64+0xc0], R74 ;  /* 0x0000c04a06003986 */ /* 0x0001e2000c10150c */
[----:B------:R-:W-:-:S06]  /*5840*/  ISETP.GT.AND P3, PT, R2, 0x70, PT ;  /* 0x000000700200780c */ /* 0x000fcc0003f64270 */
[----:B------:R-:W-:Y:S02]  /*5850*/  @P6 IMAD.MOV.U32 R3, RZ, RZ, R5 ;  /* 0x000000ffff036224 */ /* 0x000fe400078e0005 */
[----:B0-----:R-:W-:Y:S02]  /*5860*/  @P0 IMAD.MOV.U32 R6, RZ, RZ, R16 ;  /* 0x000000ffff060224 */ /* 0x001fe400078e0010 */
[----:B------:R-:W-:-:S05]  /*5870*/  @P0 IMAD.MOV.U32 R7, RZ, RZ, R17 ;  /* 0x000000ffff070224 */ /* 0x000fca00078e0011 */
[----:B------:R-:W-:Y:S01]  /*5880*/  @P0 STG.E.U16 desc[UR12][R6.64+0xc2], R75 ;  /* 0x0000c24b06000986 */ /* 0x000fe2000c10150c */
[----:B------:R-:W-:-:S03]  /*5890*/  ISETP.GT.AND P0, PT, R2, 0x79, PT ;  /* 0x000000790200780c */ /* 0x000fc60003f04270 */
[----:B------:R-:W-:Y:S01]  /*58a0*/  @P1 STG.E.U16 desc[UR12][R4.64+0xd0], R76 ;  /* 0x0000d04c04001986 */ /* 0x000fe2000c10150c */
[----:B------:R-:W-:Y:S01]  /*58b0*/  ISETP.GT.AND P1, PT, R2, 0x78, PT ;  /* 0x000000780200780c */ /* 0x000fe20003f24270 */
[----:B------:R-:W-:-:S05]  /*58c0*/  @P6 IMAD.MOV.U32 R2, RZ, RZ, R4 ;  /* 0x000000ffff026224 */ /* 0x000fca00078e0004 */
[----:B------:R0:W-:Y:S01]  /*58d0*/  @P6 STG.E.U16 desc[UR12][R2.64+0xd2], R77 ;  /* 0x0000d24d02006986 */ /* 0x0001e2000c10150c */
[C---:B------:R-:W-:Y:S02]  /*58e0*/  ISETP.GT.AND P6, PT, R10.reuse, 0x8, P5 ;  /* 0x000000080a00780c */ /* 0x040fe40002fc4270 */
[C---:B------:R-:W-:Y:S02]  /*58f0*/  ISETP.GT.AND P5, PT, R10.reuse, RZ, P3 ;  /* 0x000000ff0a00720c */ /* 0x040fe40001fa4270 */
[----:B------:R-:W-:Y:S01]  /*5900*/  ISETP.GT.AND P3, PT, R10, 0x8, P3 ;  /* 0x000000080a00780c */ /* 0x000fe20001f64270 */
[----:B0-----:R-:W-:Y:S02]  /*5910*/  @P4 IMAD.MOV.U32 R2, RZ, RZ, R16 ;  /* 0x000000ffff024224 */ /* 0x001fe400078e0010 */
[----:B------:R-:W-:-:S05]  /*5920*/  @P4 IMAD.MOV.U32 R3, RZ, RZ, R17 ;  /* 0x000000ffff034224 */ /* 0x000fca00078e0011 */
[----:B------:R0:W-:Y:S01]  /*5930*/  @P4 STG.E.U16 desc[UR12][R2.64+0xd0], R78 ;  /* 0x0000d04e02004986 */ /* 0x0001e2000c10150c */
        /* <DEDUP_REMOVED lines=14> */
[----:B------:R0:W-:Y:S02]  /*5a20*/  @P4 STG.E.U16 desc[UR12][R2.64+0xe2], R81 ;  /* 0x0000e25102004986 */ /* 0x0001e4000c10150c */
        /* <DEDUP_REMOVED lines=8> */
[----:B------:R0:W-:Y:S04]  /*5ab0*/  @P5 STG.E.U16 desc[UR12][R2.64+0xf0], R84 ;  /* 0x0000f05402005986 */ /* 0x0001e8000c10150c */
[----:B------:R1:W-:Y:S01]  /*5ac0*/  @P6 STG.E.U16 desc[UR12][R4.64+0xf2], R85 ;  /* 0x0000f25504006986 */ /* 0x0003e2000c10150c */
[----:B0-----:R-:W-:Y:S02]  /*5ad0*/  @P1 IMAD.MOV.U32 R2, RZ, RZ, R16 ;  /* 0x000000ffff021224 */ /* 0x001fe400078e0010 */
[----:B------:R-:W-:-:S05]  /*5ae0*/  @P1 IMAD.MOV.U32 R3, RZ, RZ, R17 ;  /* 0x000000ffff031224 */ /* 0x000fca00078e0011 */
[----:B------:R1:W-:Y:S01]  /*5af0*/  @P1 STG.E.U16 desc[UR12][R2.64+0xf0], R86 ;  /* 0x0000f05602001986 */ /* 0x0003e2000c10150c */
[----:B------:R-:W-:Y:S05]  /*5b00*/  @!P0 EXIT ;  /* 0x000000000000894d */ /* 0x000fea0003800000 */
[----:B------:R-:W-:-:S05]  /*5b10*/  F2FP.F16.F32.PACK_AB R0, RZ, R0 ;  /* 0x00000000ff00723e */ /* 0x000fca00000000ff */
[----:B------:R-:W-:Y:S01]  /*5b20*/  STG.E.U16 desc[UR12][R16.64+0xf2], R0 ;  /* 0x0000f20010007986 */ /* 0x000fe2000c10150c */
[----:B------:R-:W-:Y:S05]  /*5b30*/  EXIT ;  /* 0x000000000000794d */ /* 0x000fea0003800000 */
.L_x_10:
[----:B------:R-:W-:-:S13]  /*5b40*/  ISETP.NE.AND P0, PT, R6, RZ, PT ;  /* 0x000000ff0600720c */ /* 0x000fda0003f05270 */
[----:B------:R-:W-:Y:S05]  /*5b50*/  @P0 EXIT ;  /* 0x000000000000094d */ /* 0x000fea0003800000 */
[----:B------:R-:W-:-:S13]  /*5b60*/  ELECT P0, URZ, PT ;  /* 0x00000000003f782f */ /* 0x000fda0003800000 */
[----:B------:R-:W-:Y:S05]  /*5b70*/  @!P0 BRA `(.L_x_147) ;  /* 0x0000000800308947 */ /* 0x000fea0003800000 */
[----:B------:R-:W-:Y:S02]  /*5b80*/  ISETP.GE.AND P0, PT, R4, 0x1, PT ;  /* 0x000000010400780c */ /* 0x000fe40003f06270 */
[----:B---3-5:R-:W-:-:S04]  /*5b90*/  SHF.R.S32.HI R3, RZ, 0x1f, R8 ;  /* 0x0000001fff037819 */ /* 0x028fc80000011408 */
[----:B------:R-:W-:-:S07]  /*5ba0*/  LEA.HI R3, R3, R8, RZ, 0x7 ;  /* 0x0000000803037211 */ /* 0x000fce00078f38ff */
[----:B------:R-:W-:Y:S05]  /*5bb0*/  @!P0 BRA `(.L_x_147) ;  /* 0x0000000800208947 */ /* 0x000fea0003800000 */
[----:B-1----:R-:W0:Y:S01]  /*5bc0*/  S2R R0, SR_CTAID.X ;  /* 0x0000000000007919 */ /* 0x002e220000002500 */
[----:B------:R-:W-:Y:S01]  /*5bd0*/  LOP3.LUT R3, R3, 0xffffff80, RZ, 0xc0, !PT ;  /* 0xffffff8003037812 */ /* 0x000fe200078ec0ff */
[----:B------:R-:W-:Y:S01]  /*5be0*/  ULDC UR4, c[0x0][0x384] ;  /* 0x0000e10000047ab9 */ /* 0x000fe20000000800 */
[C---:B------:R-:W-:Y:S01]  /*5bf0*/  LOP3.LUT P0, RZ, R8.reuse, 0x1f, RZ, 0xc0, !PT ;  /* 0x0000001f08ff7812 */ /* 0x040fe2000780c0ff */
[----:B------:R-:W1:Y:S01]  /*5c00*/  S2R R7, SR_CTAID.Y ;  /* 0x0000000000077919 */ /* 0x000e620000002600 */
[----:B------:R-:W-:Y:S01]  /*5c10*/  ULDC UR5, c[0x0][0x388] ;  /* 0x0000e20000057ab9 */ /* 0x000fe20000000800 */
[----:B------:R-:W-:Y:S01]  /*5c20*/  IMAD.IADD R3, R8, 0x1, -R3 ;  /* 0x0000000108037824 */ /* 0x000fe200078e0a03 */
[----:B------:R-:W-:Y:S01]  /*5c30*/  LOP3.LUT R24, R2, 0x2, RZ, 0xfc, !PT ;  /* 0x0000000202187812 */ /* 0x000fe200078efcff */
[----:B------:R-:W-:Y:S01]  /*5c40*/  VIADD R25, R4, 0x1 ;  /* 0x0000000104197836 */ /* 0x000fe20000000000 */
[----:B------:R-:W-:Y:S01]  /*5c50*/  CS2R R8, SRZ ;  /* 0x0000000000087805 */ /* 0x000fe2000001ff00 */
[----:B------:R-:W-:Y:S01]  /*5c60*/  IMAD.MOV.U32 R5, RZ, RZ, 0x1 ;  /* 0x00000001ff057424 */ /* 0x000fe200078e00ff */
[----:B------:R-:W-:-:S02]  /*5c70*/  ISETP.NE.AND P1, PT, R3, RZ, PT ;  /* 0x000000ff0300720c */ /* 0x000fc40003f25270 */
[----:B------:R-:W-:Y:S01]  /*5c80*/  ISETP.NE.OR P0, PT, R3, RZ, !P0 ;  /* 0x000000ff0300720c */ /* 0x000fe20004705670 */
[----:B------:R-:W-:Y:S02]  /*5c90*/  IMAD.MOV.U32 R3, RZ, RZ, RZ ;  /* 0x000000ffff037224 */ /* 0x000fe400078e00ff */
[----:B0-----:R-:W-:-:S04]  /*5ca0*/  IMAD.SHL.U32 R19, R0, 0x40, RZ ;  /* 0x0000004000137824 */ /* 0x001fc800078e00ff */
[----:B------:R-:W-:-:S04]  /*5cb0*/  IMAD.HI.U32 R0, R19, UR4, RZ ;  /* 0x0000000413007c27 */ /* 0x000fc8000f8e00ff */
[----:B-1----:R-:W-:Y:S01]  /*5cc0*/  IMAD.SHL.U32 R18, R7, 0x80, RZ ;  /* 0x0000008007127824 */ /* 0x002fe200078e00ff */
[----:B------:R-:W-:Y:S02]  /*5cd0*/  CS2R R6, SRZ ;  /* 0x0000000000067805 */ /* 0x000fe4000001ff00 */
[----:B------:R-:W-:Y:S01]  /*5ce0*/  SHF.R.U32.HI R0, RZ, UR5, R0 ;  /* 0x00000005ff007c19 */ /* 0x000fe20008011600 */
[----:B------:R-:W-:-:S07]  /*5cf0*/  VIADD R21, R18, 0x40 ;  /* 0x0000004012157836 */ /* 0x000fce0000000000 */
.L_x_151:
[----:B------:R-:W0:Y:S01]  /*5d00*/  S2R R11, SR_CgaCtaId ;  /* 0x00000000000b7919 */ /* 0x000e220000008800 */
[----:B------:R-:W-:-:S04]  /*5d10*/  MOV R10, 0x400 ;  /* 0x00000400000a7802 */ /* 0x000fc80000000f00 */
[----:B0-----:R-:W-:Y:S02]  /*5d20*/  LEA R20, R11, R10, 0x18 ;  /* 0x0000000a0b147211 */ /* 0x001fe400078ec0ff */
[----:B------:R-:W-:-:S03]  /*5d30*/  SHF.L.U32 R10, R5, 0x1f, RZ ;  /* 0x0000001f050a7819 */ /* 0x000fc600000006ff */
[----:B------:R-:W-:-:S07]  /*5d40*/  IMAD R11, R3, 0x8, R20 ;  /* 0x00000008030b7824 */ /* 0x000fce00078e0214 */
.L_x_148:
[----:B0-----:R0:W1:Y:S02]  /*5d50*/  SYNCS.PHASECHK.TRANS64.TRYWAIT P2, [R11+URZ+0x36090], R10 ;  /* 0x0360900a0b0075a7 */ /* 0x001064000804017f */
[----:B-1----:R-:W-:Y:S05]  /*5d60*/  @!P2 NANOSLEEP.SYNCS 0x989680 ;  /* 0x009896800000a95d */ /* 0x002fea0003900000 */
[----:B------:R-:W1:Y:S02]  /*5d70*/  @!P2 SYNCS.PHASECHK.TRANS64 P2, [R11+URZ+0x36090], R10 ;  /* 0x0360900a0b00a5a7 */ /* 0x000e64000804007f */
[----:B-1----:R-:W-:Y:S05]  /*5d80*/  @!P2 BRA `(.L_x_148) ;  /* 0xfffffffc00f0a947 */ /* 0x002fea000383ffff */
[----:B0-----:R-:W0:Y:S02]  /*5d90*/  @!P1 LDC R10, c[0x0][0x580] ;  /* 0x00016000ff0a9b82 */ /* 0x001e240000000800 */
[----:B0-----:R0:W-:Y:S02]  /*5da0*/  @!P1 SYNCS.ARRIVE.TRANS64 RZ, [R11+URZ+0x36000], R10 ;  /* 0x0360000a0bff99a7 */ /* 0x0011e4000800003f */
[----:B0-----:R-:W-:-:S04]  /*5db0*/  PRMT R10, R24, 0x9910, RZ ;  /* 0x00009910180a7816 */ /* 0x001fc800000000ff */
[----:B------:R-:W-:-:S13]  /*5dc0*/  ISETP.NE.AND P2, PT, R10, 0x2, PT ;  /* 0x000000020a00780c */ /* 0x000fda0003f45270 */
[----:B------:R-:W-:Y:S05]  /*5dd0*/  @P2 BRA `(.L_x_149) ;  /* 0x0000000000042947 */ /* 0x000fea0003800000 */
[----:B------:R-:W-:Y:S01]  /*5de0*/  BPT.TRAP 0x1 ;  /* 0x000000040000795c */ /* 0x000fe20000300000 */
.L_x_149:
[----:B------:R-:W-:Y:S05]  /*5df0*/  @P0 BRA `(.L_x_150) ;  /* 0x0000000000040947 */ /* 0x000fea0003800000 */
[----:B------:R-:W-:Y:S01]  /*5e00*/  BPT.TRAP 0x1 ;  /* 0x000000040000795c */ /* 0x000fe20000300000 */
.L_x_150:
[----:B------:R-:W0:Y:S01]  /*5e10*/  LDC R12, c[0x0][0x380] ;  /* 0x0000e000ff0c7b82 */ /* 0x000e220000000800 */
[----:B------:R-:W-:Y:S01]  /*5e20*/  R2UR UR4, R0 ;  /* 0x00000000000472ca */ /* 0x000fe200000e0000 */
[----:B------:R-:W-:Y:S01]  /*5e30*/  ULDC UR18, c[0x0][0x38c] ;  /* 0x0000e30000127ab9 */ /* 0x000fe20000000800 */
[----:B------:R-:W-:Y:S01]  /*5e40*/  R2UR UR16, R19 ;  /* 0x00000000131072ca */ /* 0x000fe200000e0000 */
[----:B------:R-:W-:Y:S01]  /*5e50*/  UISETP.NE.AND UP0, UPT, UR18, 0x1, UPT ;  /* 0x000000011200788c */ /* 0x000fe2000bf05270 */
[----:B------:R-:W-:Y:S01]  /*5e60*/  R2UR UR25, R11 ;  /* 0x000000000b1972ca */ /* 0x000fe200000e0000 */
[----:B------:R-:W-:Y:S01]  /*5e70*/  ULDC UR23, c[0x0][0x398] ;  /* 0x0000e60000177ab9 */ /* 0x000fe20000000800 */
[C---:B------:R-:W-:Y:S01]  /*5e80*/  VIADD R11, R9.reuse, 0x1 ;  /* 0x00000001090b7836 */ /* 0x040fe20000000000 */
[----:B------:R-:W1:Y:S01]  /*5e90*/  LDC.64 R14, c[0x0][0x3f8] ;  /* 0x0000fe00ff0e7b82 */ /* 0x000e620000000a00 */
[----:B------:R-:W-:Y:S01]  /*5ea0*/  R2UR UR26, R8 ;  /* 0x00000000081a72ca */ /* 0x000fe200000e0000 */
[----:B------:R-:W-:Y:S01]  /*5eb0*/  ULDC.64 UR30, c[0x0][0x198] ;  /* 0x00006600001e7ab9 */ /* 0x000fe20000000a00 */
[----:B------:R-:W-:Y:S01]  /*5ec0*/  R2UR UR20, R9 ;  /* 0x00000000091472ca */ /* 0x000fe200000e0000 */
[----:B------:R-:W-:Y:S01]  /*5ed0*/  UIADD3 UR34, UP2, UR30, 0x270, URZ ;  /* 0x000002701e227890 */ /* 0x000fe2000ff5e03f */
[----:B------:R-:W-:Y:S01]  /*5ee0*/  R2UR UR24, R3 ;  /* 0x00000000031872ca */ /* 0x000fe200000e0000 */
[----:B------:R-:W-:Y:S01]  /*5ef0*/  ULDC UR36, c[0x0][0x3ec] ;  /* 0x0000fb0000247ab9 */ /* 0x000fe20000000800 */
[----:B------:R-:W-:Y:S01]  /*5f00*/  @UP0 ULDC.64 UR6, c[0x0][0x390] ;  /* 0x0000e40000060ab9 */ /* 0x000fe20000000a00 */
[----:B------:R-:W1:Y:S01]  /*5f10*/  LDC.64 R16, c[0x0][0x3d0] ;  /* 0x0000f400ff107b82 */ /* 0x000e620000000a00 */
[----:B------:R-:W-:Y:S01]  /*5f20*/  UIADD3.X UR35, URZ, UR31, URZ, UP2, !UPT ;  /* 0x0000001f3f237290 */ /* 0x000fe200097fe43f */
[----:B------:R-:W-:Y:S01]  /*5f30*/  VIADD R25, R25, 0xffffffff ;  /* 0xffffffff19197836 */ /* 0x000fe20000000000 */
[----:B------:R-:W-:Y:S01]  /*5f40*/  ULDC.64 UR8, c[0x0][0x3c0] ;  /* 0x0000f00000087ab9 */ /* 0x000fe20000000a00 */
[----:B------:R-:W-:Y:S01]  /*5f50*/  R2UR UR21, R7 ;  /* 0x00000000071572ca */ /* 0x000fe200000e0000 */
[----:B------:R-:W-:Y:S01]  /*5f60*/  ULDC.64 UR28, c[0x0][0x3f0] ;  /* 0x0000fc00001c7ab9 */ /* 0x000fe20000000a00 */
[----:B------:R-:W-:Y:S01]  /*5f70*/  R2UR UR22, R6 ;  /* 0x00000000061672ca */ /* 0x000fe200000e0000 */
[----:B------:R-:W-:Y:S01]  /*5f80*/  UIADD3 UR25, UR25, 0x36000, URZ ;  /* 0x0003600019197890 */ /* 0x000fe2000fffe03f */
[----:B0-----:R-:W-:Y:S01]  /*5f90*/  ISETP.NE.AND P2, PT, R12, 0x1, PT ;  /* 0x000000010c00780c */ /* 0x001fe20003f45270 */
[----:B------:R-:W0:Y:S01]  /*5fa0*/  LDC R13, c[0x0][0x400] ;  /* 0x00010000ff0d7b82 */ /* 0x000e220000000800 */
[----:B------:R-:W-:Y:S01]  /*5fb0*/  ISETP.GT.AND P6, PT, R25, 0x1, PT ;  /* 0x000000011900780c */ /* 0x000fe20003fc4270 */
[----:B------:R-:W-:Y:S01]  /*5fc0*/  USHF.L.U32 UR26, UR26, 0x5, URZ ;  /* 0x000000051a1a7899 */ /* 0x000fe2000800063f */
[----:B------:R-:W-:Y:S01]  /*5fd0*/  UMOV UR32, 0x0 ;  /* 0x0000000000207882 */ /* 0x000fe20000000000 */
[----:B------:R-:W-:Y:S01]  /*5fe0*/  UMOV UR33, 0x10000000 ;  /* 0x1000000000217882 */ /* 0x000fe20000000000 */
[----:B------:R-:W-:-:S03]  /*5ff0*/  UMOV UR12, UR20 ;  /* 0x00000014000c7c82 */ /* 0x000fc60008000000 */
[----:B------:R-:W2:Y:S01]  /*6000*/  LDC.64 R22, c[0x0][0x3e0] ;  /* 0x0000f800ff167b82 */ /* 0x000ea20000000a00 */
[----:B------:R-:W-:Y:S01]  /*6010*/  UMOV UR13, UR21 ;  /* 0x00000015000d7c82 */ /* 0x000fe20008000000 */
[----:B------:R-:W-:Y:S02]  /*6020*/  UMOV UR14, UR22 ;  /* 0x00000016000e7c82 */ /* 0x000fe40008000000 */
[----:B------:R-:W-:-:S05]  /*6030*/  @P2 IMAD.U32 R10, RZ, RZ, UR4 ;  /* 0x00000004ff0a2e24 */ /* 0x000fca000f8e00ff */
[----:B------:R-:W-:Y:S01]  /*6040*/  @P2 R2UR UR16, R10 ;  /* 0x000000000a1022ca */ /* 0x000fe200000e0000 */
[----:B------:R-:W-:Y:S02]  /*6050*/  VIADD R10, R8, 0x1 ;  /* 0x00000001080a7836 */ /* 0x000fe40000000000 */
[----:B-1----:R-:W-:-:S03]  /*6060*/  IMAD R8, R7, R16, R15 ;  /* 0x0000001007087224 */ /* 0x002fc600078e020f */
[----:B------:R-:W-:-:S07]  /*6070*/  ISETP.NE.AND P2, PT, R10, UR15, PT ;  /* 0x0000000f0a007c0c */ /* 0x000fce000bf45270 */
[----:B------:R-:W-:Y:S02]  /*6080*/  UIMAD.WIDE.U32 UR4, UR16, UR6, URZ ;  /* 0x00000006100472a5 */ /* 0x000fe4000f8e003f */
[----:B------:R-:W-:Y:S01]  /*6090*/  UMOV UR17, UR16 ;  /* 0x0000001000117c82 */ /* 0x000fe20008000000 */
[----:B------:R-:W-:Y:S02]  /*60a0*/  UIADD3 UR4, -UR16, URZ, URZ ;  /* 0x0000003f10047290 */ /* 0x000fe4000fffe13f */
[----:B------:R-:W-:Y:S01]  /*60b0*/  @UP0 USHF.R.U32.HI UR17, URZ, UR7, UR5 ;  /* 0x000000073f110299 */ /* 0x000fe20008011605 */
[----:B------:R-:W-:Y:S01]  /*60c0*/  @P2 IMAD.MOV R11, RZ, RZ, R9 ;  /* 0x000000ffff0b2224 */ /* 0x000fe200078e0209 */
[----:B------:R-:W-:Y:S01]  /*60d0*/  UISETP.NE.AND UP0, UPT, UR23, 0x1, UPT ;  /* 0x000000011700788c */ /* 0x000fe2000bf05270 */
[----:B------:R-:W-:Y:S01]  /*60e0*/  R2UR UR5, R20 ;  /* 0x00000000140572ca */ /* 0x000fe200000e0000 */
[----:B------:R-:W-:Y:S01]  /*60f0*/  ULDC.64 UR6, c[0x0][0x3c8] ;  /* 0x0000f20000067ab9 */ /* 0x000fe20000000a00 */
[----:B------:R-:W-:Y:S01]  /*6100*/  IMAD R12, R12, UR4, R19 ;  /* 0x000000040c0c7c24 */ /* 0x000fe2000f8e0213 */
[----:B--2---:R-:W-:Y:S01]  /*6110*/  ISETP.NE.AND P3, PT, R11, R22, PT ;  /* 0x000000160b00720c */ /* 0x004fe20003f65270 */
[----:B------:R-:W-:Y:S01]  /*6120*/  IMAD R9, R9, UR7, R14 ;  /* 0x0000000709097c24 */ /* 0x000fe2000f8e020e */
[----:B------:R-:W-:Y:S01]  /*6130*/  UIADD3 UR4, UP1, UR30, 0xf0, URZ ;  /* 0x000000f01e047890 */ /* 0x000fe2000ff3e03f */
[----:B------:R-:W-:Y:S01]  /*6140*/  IMAD R20, R3, 0x2000, R20 ;  /* 0x0000200003147824 */ /* 0x000fe200078e0214 */
[----:B------:R-:W-:Y:S01]  /*6150*/  R2UR UR27, R12 ;  /* 0x000000000c1b72ca */ /* 0x000fe200000e0000 */
[----:B------:R-:W-:Y:S01]  /*6160*/  IMAD.U32 R9, R8, 0x20, R9 ;  /* 0x0000002008097824 */ /* 0x000fe200078e0009 */
[----:B------:R-:W-:Y:S01]  /*6170*/  UMOV UR30, UR17 ;  /* 0x00000011001e7c82 */ /* 0x000fe20008000000 */
[----:B------:R-:W-:Y:S01]  /*6180*/  @UP0 ULDC UR10, c[0x0][0x39c] ;  /* 0x0000e700000a0ab9 */ /* 0x000fe20000000800 */
[----:B0-----:R-:W-:Y:S01]  /*6190*/  IMAD R8, R6, R17, R13 ;  /* 0x0000001106087224 */ /* 0x001fe200078e020d */
[----:B------:R-:W-:Y:S01]  /*61a0*/  UIMAD.WIDE.U32 UR10, UR17, UR10, URZ ;  /* 0x0000000a110a72a5 */ /* 0x000fe2000f8e003f */
[----:B------:R-:W-:Y:S01]  /*61b0*/  R2UR UR19, R20 ;  /* 0x00000000141372ca */ /* 0x000fe200000e0000 */
[----:B------:R-:W-:Y:S01]  /*61c0*/  @UP0 ULDC UR7, c[0x0][0x3a0] ;  /* 0x0000e80000070ab9 */ /* 0x000fe20000000800 */
[----:B------:R-:W-:Y:S01]  /*61d0*/  IMAD.U32 R8, R8, 0x400, R9 ;  /* 0x0000040008087824 */ /* 0x000fe200078e0009 */
[----:B------:R-:W-:Y:S01]  /*61e0*/  @UP0 USHF.R.U32.HI UR30, URZ, UR7, UR11 ;  /* 0x000000073f1e0299 */ /* 0x000fe2000801160b */
[----:B------:R-:W-:Y:S01]  /*61f0*/  VIADD R12, R7, 0x1 ;  /* 0x00000001070c7836 */ /* 0x000fe20000000000 */
[----:B------:R-:W-:Y:S01]  /*6200*/  ULEA UR24, UR24, UR5, 0xc ;  /* 0x0000000518187291 */ /* 0x000fe2000f8e603f */
[----:B------:R-:W-:Y:S01]  /*6210*/  @P3 IMAD.MOV R12, RZ, RZ, R7 ;  /* 0x000000ffff0c3224 */ /* 0x000fe200078e0207 */
[----:B------:R-:W-:Y:S01]  /*6220*/  R2UR UR11, R8 ;  /* 0x00000000080b72ca */ /* 0x000fe200000e0000 */
[----:B------:R-:W-:Y:S01]  /*6230*/  UIADD3.X UR5, URZ, UR31, URZ, UP1, !UPT ;  /* 0x0000001f3f057290 */ /* 0x000fe20008ffe43f */
[----:B------:R-:W-:Y:S01]  /*6240*/  R2UR UR10, R21 ;  /* 0x00000000150a72ca */ /* 0x000fe200000e0000 */
[----:B------:R-:W-:Y:S01]  /*6250*/  UIADD3 UR7, -UR30, URZ, URZ ;  /* 0x0000003f1e077290 */ /* 0x000fe2000fffe13f */
[----:B------:R-:W-:Y:S01]  /*6260*/  ISETP.NE.AND P4, PT, R12, R23, PT ;  /* 0x000000170c00720c */ /* 0x000fe20003f85270 */
[----:B------:R-:W-:Y:S01]  /*6270*/  UIADD3 UR31, -UR17, URZ, URZ ;  /* 0x0000003f111f7290 */ /* 0x000fe2000fffe13f */
[----:B------:R-:W-:Y:S01]  /*6280*/  VIADD R3, R3, 0x1 ;  /* 0x0000000103037836 */ /* 0x000fe20000000000 */
[----:B------:R-:W-:Y:S01]  /*6290*/  UIMAD UR27, UR27, UR8, UR36 ;  /* 0x000000081b1b72a4 */ /* 0x000fe2000f8e0224 */
[----:B------:R-:W-:Y:S01]  /*62a0*/  VIADD R13, R6, 0x1 ;  /* 0x00000001060d7836 */ /* 0x000fe20000000000 */
[----:B------:R-:W-:Y:S01]  /*62b0*/  UIMAD UR7, UR23, UR7, UR17 ;  /* 0x00000007170772a4 */ /* 0x000fe2000f8e0211 */
[----:B------:R-:W-:Y:S01]  /*62c0*/  SEL R9, R11, RZ, P3 ;  /* 0x000000ff0b097207 */ /* 0x000fe20001800000 */
[----:B------:R-:W-:Y:S01]  /*62d0*/  UIMAD UR8, UR18, UR31, UR16 ;  /* 0x0000001f120872a4 */ /* 0x000fe2000f8e0210 */
[----:B------:R-:W-:Y:S01]  /*62e0*/  R2UR UR18, R18 ;  /* 0x00000000121272ca */ /* 0x000fe200000e0000 */
[----:B------:R-:W-:Y:S01]  /*62f0*/  UIMAD UR29, UR7, UR6, UR29 ;  /* 0x00000006071d72a4 */ /* 0x000fe2000f8e021d */
[----:B------:R-:W-:Y:S01]  /*6300*/  ISETP.NE.AND P5, PT, R3, 0x12, PT ;  /* 0x000000120300780c */ /* 0x000fe20003fa5270 */
[----:B------:R-:W-:Y:S01]  /*6310*/  UIMAD UR28, UR8, UR9, UR28 ;  /* 0x00000009081c72a4 */ /* 0x000fe2000f8e021c */
[----:B------:R-:W-:Y:S01]  /*6320*/  SEL R7, R12, RZ, P4 ;  /* 0x000000ff0c077207 */ /* 0x000fe20002000000 */
[----:B------:R-:W-:Y:S01]  /*6330*/  UPRMT UR6, UR11, 0x5410, URZ ;  /* 0x000054100b067896 */ /* 0x000fe2000800003f */
[----:B------:R-:W-:Y:S01]  /*6340*/  SEL R8, RZ, 0x1, P5 ;  /* 0x00000001ff087807 */ /* 0x000fe20002800000 */
[----:B------:R-:W-:Y:S01]  /*6350*/  UIADD3 UR16, UR19, 0x12000, URZ ;  /* 0x0001200013107890 */ /* 0x000fe2000fffe03f */
[----:B------:R-:W-:Y:S01]  /*6360*/  @P4 IMAD.MOV R13, RZ, RZ, R6 ;  /* 0x000000ffff0d4224 */ /* 0x000fe200078e0206 */
[----:B------:R-:W-:Y:S01]  /*6370*/  UIADD3 UR8, UR19, 0x13000, URZ ;  /* 0x0001300013087890 */ /* 0x000fe2000fffe03f */
[----:B------:R-:W-:Y:S01]  /*6380*/  LOP3.LUT R5, R5, R8, RZ, 0x3c, !PT ;  /* 0x0000000805057212 */ /* 0x000fe200078e3cff */
[----:B------:R-:W-:Y:S01]  /*6390*/  UMOV UR17, UR25 ;  /* 0x0000001900117c82 */ /* 0x000fe20008000000 */
[----:B------:R-:W-:Y:S01]  /*63a0*/  UMOV UR19, UR26 ;  /* 0x0000001a00137c82 */ /* 0x000fe20008000000 */
[----:B------:R-:W-:Y:S01]  /*63b0*/  UMOV UR9, UR25 ;  /* 0x0000001900097c82 */ /* 0x000fe20008000000 */
[----:B------:R0:W-:Y:S01]  /*63c0*/  UTMALDG.5D.IM2COL [UR24], [UR4], UR6 ;  /* 0x00000018040073b4 */ /* 0x0001e20008060006 */
[----:B------:R-:W-:Y:S01]  /*63d0*/  UMOV UR11, UR26 ;  /* 0x0000001a000b7c82 */ /* 0x000fe20008000000 */
[----:B------:R-:W-:Y:S01]  /*63e0*/  SEL R8, R10, RZ, P2 ;  /* 0x000000ff0a087207 */ /* 0x000fe20001000000 */
[----:B------:R-:W-:Y:S01]  /*63f0*/  IMAD.MOV.U32 R6, RZ, RZ, R13 ;  /* 0x000000ffff067224 */ /* 0x000fe200078e000d */
[----:B------:R-:W-:Y:S01]  /*6400*/  SEL R3, R3, RZ, P5 ;  /* 0x000000ff03037207 */ /* 0x000fe20002800000 */
[----:B------:R0:W-:Y:S01]  /*6410*/  UTMALDG.5D [UR16], [UR34], desc[UR32] ;  /* 0x00002010220075b4 */ /* 0x0001e20008021000 */
[----:B------:R0:W-:Y:S02]  /*6420*/  UTMALDG.5D [UR8], [UR34], desc[UR32] ;  /* 0x00002008220075b4 */ /* 0x0001e40008021000 */
[----:B0-----:R-:W-:Y:S05]  /*6430*/  @P6 BRA `(.L_x_151) ;  /* 0xfffffff800306947 */ /* 0x001fea000383ffff */
.L_x_147:
[----:B------:R-:W-:Y:S01]  /*6440*/  ISETP.GE.U32.AND P2, PT, R4, 0x12, PT ;  /* 0x000000120400780c */ /* 0x000fe20003f46070 */
[----:B------:R-:W-:Y:S05]  /*6450*/  WARPSYNC.ALL ;  /* 0x0000000000007948 */ /* 0x000fea0003800000 */
[----:B------:R-:W-:-:S07]  /*6460*/  ELECT P1, URZ, PT ;  /* 0x00000000003f782f */ /* 0x000fce0003820000 */
[----:B------:R-:W-:-:S05]  /*6470*/  @P2 IMAD.WIDE.U32 R6, R4, 0x38e38e39, RZ ;  /* 0x38e38e3904062825 */ /* 0x000fca00078e00ff */
[----:B-1---5:R-:W-:-:S04]  /*6480*/  @P2 SHF.R.U32.HI R0, RZ, 0x2, R7 ;  /* 0x00000002ff002819 */ /* 0x022fc80000011607 */
[----:B------:R-:W-:-:S04]  /*6490*/  @P2 LOP3.LUT R0, R0, 0x1, RZ, 0xc0, !PT ;  /* 0x0000000100002812 */ /* 0x000fc800078ec0ff */
[----:B------:R-:W-:Y:S01]  /*64a0*/  @P2 ISETP.NE.U32.AND P0, PT, R0, 0x1, PT ;  /* 0x000000010000280c */ /* 0x000fe20003f05070 */
[----:B------:R-:W-:-:S12]  /*64b0*/  @!P1 EXIT ;  /* 0x000000000000994d */ /* 0x000fd80003800000 */
[----:B------:R-:W-:Y:S01]  /*64c0*/  LOP3.LUT R2, R2, 0x2, RZ, 0xfc, !PT ;  /* 0x0000000202027812 */ /* 0x000fe200078efcff */
[----:B------:R-:W-:Y:S01]  /*64d0*/  IMAD.MOV.U32 R5, RZ, RZ, 0x1 ;  /* 0x00000001ff057424 */ /* 0x000fe200078e00ff */
[----:B------:R-:W-:Y:S02]  /*64e0*/  @P2 ISETP.NE.U32.AND.EX P0, PT, RZ, RZ, PT, P0 ;  /* 0x000000ffff00220c */ /* 0x000fe40003f05100 */
[----:B------:R-:W-:Y:S02]  /*64f0*/  ISETP.NE.AND P1, PT, R2, 0x3, PT ;  /* 0x000000030200780c */ /* 0x000fe40003f25270 */
[----:B------:R-:W-:-:S11]  /*6500*/  @P2 SEL R5, RZ, 0x1, !P0 ;  /* 0x00000001ff052807 */ /* 0x000fd60004000000 */
[----:B------:R-:W-:Y:S05]  /*6510*/  @!P1 BRA `(.L_x_152) ;  /* 0x0000000000049947 */ /* 0x000fea0003800000 */
[----:B------:R-:W-:Y:S01]  /*6520*/  BPT.TRAP 0x1 ;  /* 0x000000040000795c */ /* 0x000fe20000300000 */
.L_x_152:
[----:B------:R-:W0:Y:S01]  /*6530*/  S2R R7, SR_CgaCtaId ;  /* 0x0000000000077919 */ /* 0x000e220000008800 */
[----:B---3--:R-:W-:Y:S01]  /*6540*/  IMAD.WIDE.U32 R2, R4, 0x38e38e39, RZ ;  /* 0x38e38e3904027825 */ /* 0x008fe200078e00ff */
[----:B------:R-:W-:-:S04]  /*6550*/  MOV R0, 0x400 ;  /* 0x0000040000007802 */ /* 0x000fc80000000f00 */
[----:B------:R-:W-:-:S05]  /*6560*/  SHF.R.U32.HI R3, RZ, 0x2, R3 ;  /* 0x00000002ff037819 */ /* 0x000fca0000011603 */
[----:B------:R-:W-:Y:S01]  /*6570*/  IMAD R3, R3, -0x12, R4 ;  /* 0xffffffee03037824 */ /* 0x000fe200078e0204 */
[----:B0-----:R-:W-:Y:S02]  /*6580*/  LEA R0, R7, R0, 0x18 ;  /* 0x0000000007007211 */ /* 0x001fe400078ec0ff */
[----:B------:R-:W-:-:S03]  /*6590*/  SHF.L.U32 R7, R5, 0x1f, RZ ;  /* 0x0000001f05077819 */ /* 0x000fc600000006ff */
[----:B------:R-:W-:-:S04]  /*65a0*/  VIADD R0, R0, 0x36090 ;  /* 0x0003609000007836 */ /* 0x000fc80000000000 */
[----:B------:R-:W-:-:S07]  /*65b0*/  IMAD R2, R3, 0x8, R0 ;  /* 0x0000000803027824 */ /* 0x000fce00078e0200 */
.L_x_153:
[----:B0-----:R0:W1:Y:S02]  /*65c0*/  SYNCS.PHASECHK.TRANS64.TRYWAIT P0, [R2+URZ], R7 ;  /* 0x00000007020075a7 */ /* 0x001064000800017f */
[----:B-1----:R-:W-:Y:S05]  /*65d0*/  @!P0 NANOSLEEP.SYNCS 0x989680 ;  /* 0x009896800000895d */ /* 0x002fea0003900000 */
[----:B------:R-:W1:Y:S02]  /*65e0*/  @!P0 SYNCS.PHASECHK.TRANS64 P0, [R2+URZ], R7 ;  /* 0x00000007020085a7 */ /* 0x000e64000800007f */
[----:B-1----:R-:W-:Y:S05]  /*65f0*/  @!P0 BRA `(.L_x_153) ;  /* 0xfffffffc00f08947 */ /* 0x002fea000383ffff */
[----:B------:R-:W-:-:S05]  /*6600*/  VIADD R3, R3, 0x1 ;  /* 0x0000000103037836 */ /* 0x000fca0000000000 */
[----:B------:R-:W-:-:S04]  /*6610*/  ISETP.NE.AND P0, PT, R3, 0x12, PT ;  /* 0x000000120300780c */ /* 0x000fc80003f05270 */
[----:B0-----:R-:W-:Y:S02]  /*6620*/  SEL R2, RZ, 0x1, P0 ;  /* 0x00000001ff027807 */ /* 0x001fe40000000000 */
[----:B------:R-:W-:Y:S02]  /*6630*/  SEL R3, R3, RZ, P0 ;  /* 0x000000ff03037207 */ /* 0x000fe40000000000 */
[----:B------:R-:W-:-:S03]  /*6640*/  LOP3.LUT R7, R5, R2, RZ, 0x3c, !PT ;  /* 0x0000000205077212 */ /* 0x000fc600078e3cff */
[----:B------:R-:W-:Y:S01]  /*6650*/  IMAD R2, R3, 0x8, R0 ;  /* 0x0000000803027824 */ /* 0x000fe200078e0200 */
[----:B------:R-:W-:-:S07]  /*6660*/  SHF.L.U32 R5, R7, 0x1f, RZ ;  /* 0x0000001f07057819 */ /* 0x000fce00000006ff */
.L_x_154:
        /* <DEDUP_REMOVED lines=11> */
.L_x_155:
        /* <DEDUP_REMOVED lines=11> */
.L_x_156:
        /* <DEDUP_REMOVED lines=11> */
.L_x_157:
        /* <DEDUP_REMOVED lines=11> */
.L_x_158:
        /* <DEDUP_REMOVED lines=11> */
.L_x_159:
        /* <DEDUP_REMOVED lines=11> */
.L_x_160:
        /* <DEDUP_REMOVED lines=11> */
.L_x_161:
        /* <DEDUP_REMOVED lines=11> */
.L_x_162:
        /* <DEDUP_REMOVED lines=11> */
.L_x_163:
        /* <DEDUP_REMOVED lines=11> */
.L_x_164:
        /* <DEDUP_REMOVED lines=11> */
.L_x_165:
        /* <DEDUP_REMOVED lines=11> */
.L_x_166:
        /* <DEDUP_REMOVED lines=11> */
.L_x_167:
        /* <DEDUP_REMOVED lines=11> */
.L_x_168:
        /* <DEDUP_REMOVED lines=11> */
.L_x_169:
        /* <DEDUP_REMOVED lines=11> */
.L_x_170:
[----:B0-----:R0:W1:Y:S02]  /*7170*/  SYNCS.PHASECHK.TRANS64.TRYWAIT P0, [R3+URZ], R0 ;  /* 0x00000000030075a7 */ /* 0x001064000800017f */
[----:B-1----:R-:W-:Y:S05]  /*7180*/  @!P0 NANOSLEEP.SYNCS 0x989680 ;  /* 0x009896800000895d */ /* 0x002fea0003900000 */
[----:B------:R-:W1:Y:S02]  /*7190*/  @!P0 SYNCS.PHASECHK.TRANS64 P0, [R3+URZ], R0 ;  /* 0x00000000030085a7 */ /* 0x000e64000800007f */
[----:B-1----:R-:W-:Y:S05]  /*71a0*/  @P0 EXIT ;  /* 0x000000000000094d */ /* 0x002fea0003800000 */
[----:B------:R-:W-:Y:S05]  /*71b0*/  BRA `(.L_x_170) ;  /* 0xfffffffc00ec7947 */ /* 0x000fea000383ffff */
.L_x_171:
[----:B------:R-:W-:-:S00]  /*71c0*/  BRA `(.L_x_171) ;  /* 0xfffffffc00fc7947 */ /* 0x000fc0000383ffff */
[----:B------:R-:W-:-:S00]  /*71d0*/  NOP ;  /* 0x0000000000007918 */ /* 0x000fc00000000000 */
        /* <DEDUP_REMOVED lines=10> */
.L_x_172:


//--------------------- .nv.shared._ZN7cutlass13device_kernelINS_4conv6kernel13ConvUniversalINS1_16ConvProblemShapeILNS1_8OperatorE1ELi3EEENS1_10collective14CollectiveConvINS1_46MainloopSm90TmaGmmaWarpSpecializedImplicitGemmILS5_1ELi18ELi3EN4cute5tupleIJNSA_1CILi1EEESD_SD_EEENS1_36KernelImplicitTmaWarpSpecializedSm90ELi1EEENSB_IJNSC_ILi64EEENSC_ILi128EEENSB_IJNSC_ILi32EEEEEEEEENS_6half_tESM_NSA_8TiledMMAINSA_8MMA_AtomIJNSA_4SM904GMMA26MMA_64x128x16_F32F16F16_SSILNSQ_5MajorE0ELSS_1ELNSQ_7ScaleInE1ELST_1EEEEEENSA_6LayoutISE_NSB_IJNSC_ILi0EEESX_SX_EEEEENSB_IJNSA_10UnderscoreES10_S10_EEEEENS7_6detail26Sm90ImplicitGemmTileTraitsINSA_20SM90_TMA_LOAD_IM2COLENSA_14ComposedLayoutINSA_7SwizzleILi2ELi4ELi3EEENSA_18smem_ptr_flag_bitsILi16EEENSW_INSB_IJNSB_IJNSC_ILi8EEES1B_EEENSB_IJSJ_SD_EEENSB_IJSD_NSC_ILi18EEEEEEEEENSB_IJNSB_IJSJ_NSC_ILi256EEEEEENSB_IJSD_SX_EEENSB_IJSX_NSC_ILi2048EEEEEEEEEEEEEvEENS14_INSA_13SM90_TMA_LOADENS16_INS17_ILi3ELi4ELi3EEES1A_NSW_INSB_IJNSB_IJSH_NSC_ILi2EEEEEENSB_IJS1B_NSC_ILi4EEEEEES1F_EEENSB_IJNSB_IJSD_S1K_EEENSB_IJSH_NSC_ILi512EEEEEENSB_IJSX_NSC_ILi4096EEEEEEEEEEEEEvEEEENS_8epilogue10collective6detail29Sm90TmaWarpSpecializedAdapterINS28_15DefaultEpilogueISM_NSB_IJNSB_IJllllEEESD_SX_EEES2D_NS27_6thread17LinearCombinationISM_Li1EffLNS2E_9ScaleType4KindE0ELNS_15FloatRoundStyleE2ESM_EENS_4gemm15EpilogueDefaultEEEEEvvEEEEvNT_6ParamsE --------------------------
	.section	.nv.shared._ZN7cutlass13device_kernelINS_4conv6kernel13ConvUniversalINS1_16ConvProblemShapeILNS1_8OperatorE1ELi3EEENS1_10collective14CollectiveConvINS1_46MainloopSm90TmaGmmaWarpSpecializedImplicitGemmILS5_1ELi18ELi3EN4cute5tupleIJNSA_1CILi1EEESD_SD_EEENS1_36KernelImplicitTmaWarpSpecializedSm90ELi1EEENSB_IJNSC_ILi64EEENSC_ILi128EEENSB_IJNSC_ILi32EEEEEEEEENS_6half_tESM_NSA_8TiledMMAINSA_8MMA_AtomIJNSA_4SM904GMMA26MMA_64x128x16_F32F16F16_SSILNSQ_5MajorE0ELSS_1ELNSQ_7ScaleInE1ELST_1EEEEEENSA_6LayoutISE_NSB_IJNSC_ILi0EEESX_SX_EEEEENSB_IJNSA_10UnderscoreES10_S10_EEEEENS7_6detail26Sm90ImplicitGemmTileTraitsINSA_20SM90_TMA_LOAD_IM2COLENSA_14ComposedLayoutINSA_7SwizzleILi2ELi4ELi3EEENSA_18smem_ptr_flag_bitsILi16EEENSW_INSB_IJNSB_IJNSC_ILi8EEES1B_EEENSB_IJSJ_SD_EEENSB_IJSD_NSC_ILi18EEEEEEEEENSB_IJNSB_IJSJ_NSC_ILi256EEEEEENSB_IJSD_SX_EEENSB_IJSX_NSC_ILi2048EEEEEEEEEEEEEvEENS14_INSA_13SM90_TMA_LOADENS16_INS17_ILi3ELi4ELi3EEES1A_NSW_INSB_IJNSB_IJSH_NSC_ILi2EEEEEENSB_IJS1B_NSC_ILi4EEEEEES1F_EEENSB_IJNSB_IJSD_S1K_EEENSB_IJSH_NSC_ILi512EEEEEENSB_IJSX_NSC_ILi4096EEEEEEEEEEEEEvEEEENS_8epilogue10collective6detail29Sm90TmaWarpSpecializedAdapterINS28_15DefaultEpilogueISM_NSB_IJNSB_IJllllEEESD_SX_EEES2D_NS27_6thread17LinearCombinationISM_Li1EffLNS2E_9ScaleType4KindE0ELNS_15FloatRoundStyleE2ESM_EENS_4gemm15EpilogueDefaultEEEEEvvEEEEvNT_6ParamsE,"aw",@nobits
	.sectionflags	@""
	.align	16
	.zero		1024


//--------------------- .nv.shared.reserved.0     --------------------------
	.section	.nv.shared.reserved.0,"aw",@nobits
	.weak		__nv_reservedSMEM_offset_0_alias
	.size		__nv_reservedSMEM_offset_0_alias, 0, 0
	.other		__nv_reservedSMEM_offset_0_alias,@"STO_CUDA_RESERVED_SHARED STV_DEFAULT"
__nv_reservedSMEM_offset_0_alias:
	.zero		0


//--------------------- .nv.global                --------------------------
	.section	.nv.global,"aw",@nobits
.nv.global:
	.type		_ZN39_INTERNAL_c87e0dad_4_k_cu_72b0e40a_32774cute1_E,@object
	.size		_ZN39_INTERNAL_c87e0dad_4_k_cu_72b0e40a_32774cute1_E,(_ZN39_INTERNAL_c87e0dad_4_k_cu_72b0e40a_32774cuda3std3__45__cpo6cbeginE - _ZN39_INTERNAL_c87e0dad_4_k_cu_72b0e40a_32774cute1_E)
_ZN39_INTERNAL_c87e0dad_4_k_cu_72b0e40a_32774cute1_E:
	.zero		1
	.type		_ZN39_INTERNAL_c87e0dad_4_k_cu_72b0e40a_32774cuda3std3__45__cpo6cbeginE,@object
	.size		_ZN39_INTERNAL_c87e0dad_4_k_cu_72b0e40a_32774cuda3std3__45__cpo6cbeginE,(_ZN39_INTERNAL_c87e0dad_4_k_cu_72b0e40a_32774cuda3std3__48in_placeE - _ZN39_INTERNAL_c87e0dad_4_k_cu_72b0e40a_32774cuda3std3__45__cpo6cbeginE)
_ZN39_INTERNAL_c87e0dad_4_k_cu_72b0e40a_32774cuda3std3__45__cpo6cbeginE:
	.zero		1
	.type		_ZN39_INTERNAL_c87e0dad_4_k_cu_72b0e40a_32774cuda3std3__48in_placeE,@object
	.size		_ZN39_INTERNAL_c87e0dad_4_k_cu_72b0e40a_32774cuda3std3__48in_placeE,(_ZN39_INTERNAL_c87e0dad_4_k_cu_72b0e40a_32774cuda3std6ranges3__45__cpo9iter_moveE - _ZN39_INTERNAL_c87e0dad_4_k_cu_72b0e40a_32774cuda3std3__48in_placeE)
_ZN39_INTERNAL_c87e0dad_4_k_cu_72b0e40a_32774cuda3std3__48in_placeE:
	.zero		1
	.type		_ZN39_INTERNAL_c87e0dad_4_k_cu_72b0e40a_32774cuda3std6ranges3__45__cpo9iter_moveE,@object
	.size		_ZN39_INTERNAL_c87e0dad_4_k_cu_72b0e40a_32774cuda3std6ranges3__45__cpo9iter_moveE,(_ZN39_INTERNAL_c87e0dad_4_k_cu_72b0e40a_32774cuda3std3__45__cpo5beginE - _ZN39_INTERNAL_c87e0dad_4_k_cu_72b0e40a_32774cuda3std6ranges3__45__cpo9iter_moveE)
_ZN39_INTERNAL_c87e0dad_4_k_cu_72b0e40a_32774cuda3std6ranges3__45__cpo9iter_moveE:
	.zero		1
	.type		_ZN39_INTERNAL_c87e0dad_4_k_cu_72b0e40a_32774cuda3std3__45__cpo5beginE,@object
	.size		_ZN39_INTERNAL_c87e0dad_4_k_cu_72b0e40a_32774cuda3std3__45__cpo5beginE,(_ZN39_INTERNAL_c87e0dad_4_k_cu_72b0e40a_32774cuda3std3__441_GLOBAL__N__c87e0dad_4_k_cu_72b0e40a_32776ignoreE - _ZN39_INTERNAL_c87e0dad_4_k_cu_72b0e40a_32774cuda3std3__45__cpo5beginE)
_ZN39_INTERNAL_c87e0dad_4_k_cu_72b0e40a_32774cuda3std3__45__cpo5beginE:
	.zero		1
	.type		_ZN39_INTERNAL_c87e0dad_4_k_cu_72b0e40a_32774cuda3std3__441_GLOBAL__N__c87e0dad_4_k_cu_72b0e40a_32776ignoreE,@object
	.size		_ZN39_INTERNAL_c87e0dad_4_k_cu_72b0e40a_32774cuda3std3__441_GLOBAL__N__c87e0dad_4_k_cu_72b0e40a_32776ignoreE,(_ZN39_INTERNAL_c87e0dad_4_k_cu_72b0e40a_32774cute7productE - _ZN39_INTERNAL_c87e0dad_4_k_cu_72b0e40a_32774cuda3std3__441_GLOBAL__N__c87e0dad_4_k_cu_72b0e40a_32776ignoreE)
_ZN39_INTERNAL_c87e0dad_4_k_cu_72b0e40a_32774cuda3std3__441_GLOBAL__N__c87e0dad_4_k_cu_72b0e40a_32776ignoreE:
	.zero		1
	.type		_ZN39_INTERNAL_c87e0dad_4_k_cu_72b0e40a_32774cute7productE,@object
	.size		_ZN39_INTERNAL_c87e0dad_4_k_cu_72b0e40a_32774cute7productE,(_ZN39_INTERNAL_c87e0dad_4_k_cu_72b0e40a_32774cuda3std3__45__cpo3endE - _ZN39_INTERNAL_c87e0dad_4_k_cu_72b0e40a_32774cute7productE)
_ZN39_INTERNAL_c87e0dad_4_k_cu_72b0e40a_32774cute7productE:
	.zero		1
	.type		_ZN39_INTERNAL_c87e0dad_4_k_cu_72b0e40a_32774cuda3std3__45__cpo3endE,@object
	.size		_ZN39_INTERNAL_c87e0dad_4_k_cu_72b0e40a_32774cuda3std3__45__cpo3endE,(_ZN39_INTERNAL_c87e0dad_4_k_cu_72b0e40a_32774cuda3std3__419piecewise_constructE - _ZN39_INTERNAL_c87e0dad_4_k_cu_72b0e40a_32774cuda3std3__45__cpo3endE)
_ZN39_INTERNAL_c87e0dad_4_k_cu_72b0e40a_32774cuda3std3__45__cpo3endE:
	.zero		1
	.type		_ZN39_INTERNAL_c87e0dad_4_k_cu_72b0e40a_32774cuda3std3__419piecewise_constructE,@object
	.size		_ZN39_INTERNAL_c87e0dad_4_k_cu_72b0e40a_32774cuda3std3__419piecewise_constructE,(_ZN39_INTERNAL_c87e0dad_4_k_cu_72b0e40a_32774cuda3std3__45__cpo4cendE - _ZN39_INTERNAL_c87e0dad_4_k_cu_72b0e40a_32774cuda3std3__419piecewise_constructE)
_ZN39_INTERNAL_c87e0dad_4_k_cu_72b0e40a_32774cuda3std3__419piecewise_constructE:
	.zero		1
	.type		_ZN39_INTERNAL_c87e0dad_4_k_cu_72b0e40a_32774cuda3std3__45__cpo4cendE,@object
	.size		_ZN39_INTERNAL_c87e0dad_4_k_cu_72b0e40a_32774cuda3std3__45__cpo4cendE,(_ZN39_INTERNAL_c87e0dad_4_k_cu_72b0e40a_32774cuda3std6ranges3__45__cpo4swapE - _ZN39_INTERNAL_c87e0dad_4_k_cu_72b0e40a_32774cuda3std3__45__cpo4cendE)
_ZN39_INTERNAL_c87e0dad_4_k_cu_72b0e40a_32774cuda3std3__45__cpo4cendE:
	.zero		1
	.type		_ZN39_INTERNAL_c87e0dad_4_k_cu_72b0e40a_32774cuda3std6ranges3__45__cpo4swapE,@object
	.size		_ZN39_INTERNAL_c87e0dad_4_k_cu_72b0e40a_32774cuda3std6ranges3__45__cpo4swapE,(.L_7 - _ZN39_INTERNAL_c87e0dad_4_k_cu_72b0e40a_32774cuda3std6ranges3__45__cpo4swapE)
_ZN39_INTERNAL_c87e0dad_4_k_cu_72b0e40a_32774cuda3std6ranges3__45__cpo4swapE:
	.zero		1
.L_7:


//--------------------- .nv.constant0._ZN7cutlass13device_kernelINS_4conv6kernel13ConvUniversalINS1_16ConvProblemShapeILNS1_8OperatorE1ELi3EEENS1_10collective14CollectiveConvINS1_46MainloopSm90TmaGmmaWarpSpecializedImplicitGemmILS5_1ELi18ELi3EN4cute5tupleIJNSA_1CILi1EEESD_SD_EEENS1_36KernelImplicitTmaWarpSpecializedSm90ELi1EEENSB_IJNSC_ILi64EEENSC_ILi128EEENSB_IJNSC_ILi32EEEEEEEEENS_6half_tESM_NSA_8TiledMMAINSA_8MMA_AtomIJNSA_4SM904GMMA26MMA_64x128x16_F32F16F16_SSILNSQ_5MajorE0ELSS_1ELNSQ_7ScaleInE1ELST_1EEEEEENSA_6LayoutISE_NSB_IJNSC_ILi0EEESX_SX_EEEEENSB_IJNSA_10UnderscoreES10_S10_EEEEENS7_6detail26Sm90ImplicitGemmTileTraitsINSA_20SM90_TMA_LOAD_IM2COLENSA_14ComposedLayoutINSA_7SwizzleILi2ELi4ELi3EEENSA_18smem_ptr_flag_bitsILi16EEENSW_INSB_IJNSB_IJNSC_ILi8EEES1B_EEENSB_IJSJ_SD_EEENSB_IJSD_NSC_ILi18EEEEEEEEENSB_IJNSB_IJSJ_NSC_ILi256EEEEEENSB_IJSD_SX_EEENSB_IJSX_NSC_ILi2048EEEEEEEEEEEEEvEENS14_INSA_13SM90_TMA_LOADENS16_INS17_ILi3ELi4ELi3EEES1A_NSW_INSB_IJNSB_IJSH_NSC_ILi2EEEEEENSB_IJS1B_NSC_ILi4EEEEEES1F_EEENSB_IJNSB_IJSD_S1K_EEENSB_IJSH_NSC_ILi512EEEEEENSB_IJSX_NSC_ILi4096EEEEEEEEEEEEEvEEEENS_8epilogue10collective6detail29Sm90TmaWarpSpecializedAdapterINS28_15DefaultEpilogueISM_NSB_IJNSB_IJllllEEESD_SX_EEES2D_NS27_6thread17LinearCombinationISM_Li1EffLNS2E_9ScaleType4KindE0ELNS_15FloatRoundStyleE2ESM_EENS_4gemm15EpilogueDefaultEEEEEvvEEEEvNT_6ParamsE --------------------------
	.section	.nv.constant0._ZN7cutlass13device_kernelINS_4conv6kernel13ConvUniversalINS1_16ConvProblemShapeILNS1_8OperatorE1ELi3EEENS1_10collective14CollectiveConvINS1_46MainloopSm90TmaGmmaWarpSpecializedImplicitGemmILS5_1ELi18ELi3EN4cute5tupleIJNSA_1CILi1EEESD_SD_EEENS1_36KernelImplicitTmaWarpSpecializedSm90ELi1EEENSB_IJNSC_ILi64EEENSC_ILi128EEENSB_IJNSC_ILi32EEEEEEEEENS_6half_tESM_NSA_8TiledMMAINSA_8MMA_AtomIJNSA_4SM904GMMA26MMA_64x128x16_F32F16F16_SSILNSQ_5MajorE0ELSS_1ELNSQ_7ScaleInE1ELST_1EEEEEENSA_6LayoutISE_NSB_IJNSC_ILi0EEESX_SX_EEEEENSB_IJNSA_10UnderscoreES10_S10_EEEEENS7_6detail26Sm90ImplicitGemmTileTraitsINSA_20SM90_TMA_LOAD_IM2COLENSA_14ComposedLayoutINSA_7SwizzleILi2ELi4ELi3EEENSA_18smem_ptr_flag_bitsILi16EEENSW_INSB_IJNSB_IJNSC_ILi8EEES1B_EEENSB_IJSJ_SD_EEENSB_IJSD_NSC_ILi18EEEEEEEEENSB_IJNSB_IJSJ_NSC_ILi256EEEEEENSB_IJSD_SX_EEENSB_IJSX_NSC_ILi2048EEEEEEEEEEEEEvEENS14_INSA_13SM90_TMA_LOADENS16_INS17_ILi3ELi4ELi3EEES1A_NSW_INSB_IJNSB_IJSH_NSC_ILi2EEEEEENSB_IJS1B_NSC_ILi4EEEEEES1F_EEENSB_IJNSB_IJSD_S1K_EEENSB_IJSH_NSC_ILi512EEEEEENSB_IJSX_NSC_ILi4096EEEEEEEEEEEEEvEEEENS_8epilogue10collective6detail29Sm90TmaWarpSpecializedAdapterINS28_15DefaultEpilogueISM_NSB_IJNSB_IJllllEEESD_SX_EEES2D_NS27_6thread17LinearCombinationISM_Li1EffLNS2E_9ScaleType4KindE0ELNS_15FloatRoundStyleE2ESM_EENS_4gemm15EpilogueDefaultEEEEEvvEEEEvNT_6ParamsE,"a",@progbits
	.sectionflags	@""
	.align	4
.nv.constant0._ZN7cutlass13device_kernelINS_4conv6kernel13ConvUniversalINS1_16ConvProblemShapeILNS1_8OperatorE1ELi3EEENS1_10collective14CollectiveConvINS1_46MainloopSm90TmaGmmaWarpSpecializedImplicitGemmILS5_1ELi18ELi3EN4cute5tupleIJNSA_1CILi1EEESD_SD_EEENS1_36KernelImplicitTmaWarpSpecializedSm90ELi1EEENSB_IJNSC_ILi64EEENSC_ILi128EEENSB_IJNSC_ILi32EEEEEEEEENS_6half_tESM_NSA_8TiledMMAINSA_8MMA_AtomIJNSA_4SM904GMMA26MMA_64x128x16_F32F16F16_SSILNSQ_5MajorE0ELSS_1ELNSQ_7ScaleInE1ELST_1EEEEEENSA_6LayoutISE_NSB_IJNSC_ILi0EEESX_SX_EEEEENSB_IJNSA_10UnderscoreES10_S10_EEEEENS7_6detail26Sm90ImplicitGemmTileTraitsINSA_20SM90_TMA_LOAD_IM2COLENSA_14ComposedLayoutINSA_7SwizzleILi2ELi4ELi3EEENSA_18smem_ptr_flag_bitsILi16EEENSW_INSB_IJNSB_IJNSC_ILi8EEES1B_EEENSB_IJSJ_SD_EEENSB_IJSD_NSC_ILi18EEEEEEEEENSB_IJNSB_IJSJ_NSC_ILi256EEEEEENSB_IJSD_SX_EEENSB_IJSX_NSC_ILi2048EEEEEEEEEEEEEvEENS14_INSA_13SM90_TMA_LOADENS16_INS17_ILi3ELi4ELi3EEES1A_NSW_INSB_IJNSB_IJSH_NSC_ILi2EEEEEENSB_IJS1B_NSC_ILi4EEEEEES1F_EEENSB_IJNSB_IJSD_S1K_EEENSB_IJSH_NSC_ILi512EEEEEENSB_IJSX_NSC_ILi4096EEEEEEEEEEEEEvEEEENS_8epilogue10collective6detail29Sm90TmaWarpSpecializedAdapterINS28_15DefaultEpilogueISM_NSB_IJNSB_IJllllEEESD_SX_EEES2D_NS27_6thread17LinearCombinationISM_Li1EffLNS2E_9ScaleType4KindE0ELNS_15FloatRoundStyleE2ESM_EENS_4gemm15EpilogueDefaultEEEEEvvEEEEvNT_6ParamsE:
	.zero		1664


//--------------------- SYMBOLS --------------------------

	.type		.nv.reservedSmem.offset0,@object
	.size		.nv.reservedSmem.offset0,0x4
